// auto-generated by cutlass_sweep.gemm — config: {"arch": "sm_90", "cluster_m": 1, "cluster_n": 1, "dtype": "fp16", "dtype_b": "fp16", "layout": "nt", "stages": 4, "tile_k": 64, "tile_m": 128, "tile_n": 128}
#include "cutlass/cutlass.h"
#include "cutlass/gemm/collective/collective_builder.hpp"
#include "cutlass/gemm/device/gemm_universal_adapter.h"
#include "cutlass/gemm/kernel/gemm_universal.hpp"
#include "cutlass/epilogue/collective/collective_builder.hpp"

using ElemA = cutlass::half_t;
using ElemB = cutlass::half_t;
using ElemCD = cutlass::half_t;
using Acc  = float;
using TileShape    = cute::Shape<cute::_128, cute::_128, cute::_64>;
using ClusterShape = cute::Shape<cute::_1, cute::_1, cute::_1>;

using CollectiveEpilogue = typename cutlass::epilogue::collective::CollectiveBuilder<
    cutlass::arch::Sm90, cutlass::arch::OpClassTensorOp,
    TileShape, ClusterShape,
    cutlass::epilogue::collective::EpilogueTileAuto,
    Acc, Acc,
    ElemCD, cutlass::layout::RowMajor, 128 / cutlass::sizeof_bits<ElemCD>::value,
    ElemCD, cutlass::layout::RowMajor, 128 / cutlass::sizeof_bits<ElemCD>::value,
    cutlass::epilogue::collective::EpilogueScheduleAuto
  >::CollectiveOp;

using CollectiveMainloop = typename cutlass::gemm::collective::CollectiveBuilder<
    cutlass::arch::Sm90, cutlass::arch::OpClassTensorOp,
    ElemA, cutlass::layout::RowMajor, 128 / cutlass::sizeof_bits<ElemA>::value,
    ElemB, cutlass::layout::ColumnMajor, 128 / cutlass::sizeof_bits<ElemB>::value,
    Acc,
    TileShape, ClusterShape,
    cutlass::gemm::collective::StageCount<4>,
    cutlass::gemm::collective::KernelScheduleAuto
  >::CollectiveOp;

using GemmKernel = cutlass::gemm::kernel::GemmUniversal<
    cute::Shape<int,int,int,int>,
    CollectiveMainloop,
    CollectiveEpilogue
>;
using Gemm = cutlass::gemm::device::GemmUniversalAdapter<GemmKernel>;

// Force the device kernel symbol into the cubin without needing a host main.
auto* _anchor = &cutlass::device_kernel<GemmKernel>;


// ===== COMPILED SASS (sm_90a) =====

	.target	sm_90a

	.elftype	@"ET_EXEC"


//--------------------- .note.nv.tkinfo           --------------------------
	.section	.note.nv.tkinfo,"",@"SHT_NOTE"
	.sectionflags	@"SHF_NOTE_NV_TKINFO"
	.tkinfo
        /*0018*/ 	.word	0x00000002
        /*0030*/ 	.string	""
        /*0030*/ 	.string	"ptxas"
        /*0030*/ 	.string	"Cuda compilation tools, release 13.0, V13.0.88"
        /*0030*/ 	.string	"Build cuda_13.0.r13.0/compiler.36424714_0"
        /*0030*/ 	.string	"-arch sm_90a -m 64 "



//--------------------- .note.nv.cuinfo           --------------------------
	.section	.note.nv.cuinfo,"",@"SHT_NOTE"
	.sectionflags	@"SHF_NOTE_NV_CUINFO"
        /*0018*/ 	.short	0x0002
        /*001a*/ 	.short	0x005a
        /*001c*/ 	.short	0x0082
	.zero		2


//--------------------- .nv.info                  --------------------------
	.section	.nv.info,"",@"SHT_CUDA_INFO"
	.align	4


	//----- nvinfo : EIATTR_REGCOUNT
	.align		4
        /*0000*/ 	.byte	0x04, 0x2f
        /*0002*/ 	.short	(.L_15 - .L_14)
	.align		4
.L_14:
        /*0004*/ 	.word	index@(_ZN7cutlass13device_kernelINS_4gemm6kernel13GemmUniversalIN4cute5tupleIJiiiiEEENS1_10collective13CollectiveMmaINS1_34MainloopSm90TmaGmmaWarpSpecializedILi4ENS5_IJNS4_1CILi1EEESB_SB_EEENS1_35KernelTmaWarpSpecializedCooperativeEEENS5_IJNSA_ILi128EEESF_NSA_ILi64EEEEEENS_6half_tENS5_IJlSB_lEEESI_SJ_NS4_8TiledMMAINS4_8MMA_AtomIJNS4_4SM904GMMA26MMA_64x128x16_F32F16F16_SSILNSN_5MajorE0ELSP_0ELNSN_7ScaleInE1ELSQ_1EEEEEENS4_6LayoutINS5_IJNSA_ILi2EEESB_SB_EEENS5_IJSB_NSA_ILi0EEESW_EEEEENS5_IJNS4_10UnderscoreESZ_SZ_EEEEENS4_13SM90_TMA_LOADENS4_14ComposedLayoutINS4_7SwizzleILi3ELi4ELi3EEENS4_18smem_ptr_flag_bitsILi16EEENST_INS5_IJNSA_ILi8EEESG_EEENS5_IJSG_SB_EEEEEEEvNS4_8identityES12_S1C_vS1D_EENS_8epilogue10collective6detail29Sm90TmaWarpSpecializedAdapterINS1G_15DefaultEpilogueISI_SJ_SJ_NS1F_6thread17LinearCombinationISI_Li1EffLNS1K_9ScaleType4KindE0ELNS_15FloatRoundStyleE2ESI_EENS1_15EpilogueDefaultEEEEEvvEEEEvNT_6ParamsE)
        /*0008*/ 	.word	0x000000a8


	//----- nvinfo : EIATTR_FRAME_SIZE
	.align		4
.L_15:
        /*000c*/ 	.byte	0x04, 0x11
        /*000e*/ 	.short	(.L_17 - .L_16)
	.align		4
.L_16:
        /*0010*/ 	.word	index@(_ZN7cutlass13device_kernelINS_4gemm6kernel13GemmUniversalIN4cute5tupleIJiiiiEEENS1_10collective13CollectiveMmaINS1_34MainloopSm90TmaGmmaWarpSpecializedILi4ENS5_IJNS4_1CILi1EEESB_SB_EEENS1_35KernelTmaWarpSpecializedCooperativeEEENS5_IJNSA_ILi128EEESF_NSA_ILi64EEEEEENS_6half_tENS5_IJlSB_lEEESI_SJ_NS4_8TiledMMAINS4_8MMA_AtomIJNS4_4SM904GMMA26MMA_64x128x16_F32F16F16_SSILNSN_5MajorE0ELSP_0ELNSN_7ScaleInE1ELSQ_1EEEEEENS4_6LayoutINS5_IJNSA_ILi2EEESB_SB_EEENS5_IJSB_NSA_ILi0EEESW_EEEEENS5_IJNS4_10UnderscoreESZ_SZ_EEEEENS4_13SM90_TMA_LOADENS4_14ComposedLayoutINS4_7SwizzleILi3ELi4ELi3EEENS4_18smem_ptr_flag_bitsILi16EEENST_INS5_IJNSA_ILi8EEESG_EEENS5_IJSG_SB_EEEEEEEvNS4_8identityES12_S1C_vS1D_EENS_8epilogue10collective6detail29Sm90TmaWarpSpecializedAdapterINS1G_15DefaultEpilogueISI_SJ_SJ_NS1F_6thread17LinearCombinationISI_Li1EffLNS1K_9ScaleType4KindE0ELNS_15FloatRoundStyleE2ESI_EENS1_15EpilogueDefaultEEEEEvvEEEEvNT_6ParamsE)
        /*0014*/ 	.word	0x00000000


	//----- nvinfo : EIATTR_MIN_STACK_SIZE
	.align		4
.L_17:
        /*0018*/ 	.byte	0x04, 0x12
        /*001a*/ 	.short	(.L_19 - .L_18)
	.align		4
.L_18:
        /*001c*/ 	.word	index@(_ZN7cutlass13device_kernelINS_4gemm6kernel13GemmUniversalIN4cute5tupleIJiiiiEEENS1_10collective13CollectiveMmaINS1_34MainloopSm90TmaGmmaWarpSpecializedILi4ENS5_IJNS4_1CILi1EEESB_SB_EEENS1_35KernelTmaWarpSpecializedCooperativeEEENS5_IJNSA_ILi128EEESF_NSA_ILi64EEEEEENS_6half_tENS5_IJlSB_lEEESI_SJ_NS4_8TiledMMAINS4_8MMA_AtomIJNS4_4SM904GMMA26MMA_64x128x16_F32F16F16_SSILNSN_5MajorE0ELSP_0ELNSN_7ScaleInE1ELSQ_1EEEEEENS4_6LayoutINS5_IJNSA_ILi2EEESB_SB_EEENS5_IJSB_NSA_ILi0EEESW_EEEEENS5_IJNS4_10UnderscoreESZ_SZ_EEEEENS4_13SM90_TMA_LOADENS4_14ComposedLayoutINS4_7SwizzleILi3ELi4ELi3EEENS4_18smem_ptr_flag_bitsILi16EEENST_INS5_IJNSA_ILi8EEESG_EEENS5_IJSG_SB_EEEEEEEvNS4_8identityES12_S1C_vS1D_EENS_8epilogue10collective6detail29Sm90TmaWarpSpecializedAdapterINS1G_15DefaultEpilogueISI_SJ_SJ_NS1F_6thread17LinearCombinationISI_Li1EffLNS1K_9ScaleType4KindE0ELNS_15FloatRoundStyleE2ESI_EENS1_15EpilogueDefaultEEEEEvvEEEEvNT_6ParamsE)
        /*0020*/ 	.word	0x00000000
.L_19:


//--------------------- .nv.compat                --------------------------
	.section	.nv.compat,"",@"SHT_CUDA_COMPAT_INFO"
	.align	4
        /*0000*/ 	.byte	0x02, 0x09, 0x01, 0x00, 0x02, 0x02, 0x04, 0x00, 0x02, 0x05, 0x05, 0x00, 0x03, 0x07, 0x01, 0x01
        /*0010*/ 	.byte	0x02, 0x03, 0x01, 0x00, 0x02, 0x06, 0x01, 0x00, 0x04, 0x0b, 0x08, 0x00, 0x00, 0x00, 0x00, 0x00
        /*0020*/ 	.byte	0x00, 0x00, 0x00, 0x00


//--------------------- .nv.info._ZN7cutlass13device_kernelINS_4gemm6kernel13GemmUniversalIN4cute5tupleIJiiiiEEENS1_10collective13CollectiveMmaINS1_34MainloopSm90TmaGmmaWarpSpecializedILi4ENS5_IJNS4_1CILi1EEESB_SB_EEENS1_35KernelTmaWarpSpecializedCooperativeEEENS5_IJNSA_ILi128EEESF_NSA_ILi64EEEEEENS_6half_tENS5_IJlSB_lEEESI_SJ_NS4_8TiledMMAINS4_8MMA_AtomIJNS4_4SM904GMMA26MMA_64x128x16_F32F16F16_SSILNSN_5MajorE0ELSP_0ELNSN_7ScaleInE1ELSQ_1EEEEEENS4_6LayoutINS5_IJNSA_ILi2EEESB_SB_EEENS5_IJSB_NSA_ILi0EEESW_EEEEENS5_IJNS4_10UnderscoreESZ_SZ_EEEEENS4_13SM90_TMA_LOADENS4_14ComposedLayoutINS4_7SwizzleILi3ELi4ELi3EEENS4_18smem_ptr_flag_bitsILi16EEENST_INS5_IJNSA_ILi8EEESG_EEENS5_IJSG_SB_EEEEEEEvNS4_8identityES12_S1C_vS1D_EENS_8epilogue10collective6detail29Sm90TmaWarpSpecializedAdapterINS1G_15DefaultEpilogueISI_SJ_SJ_NS1F_6thread17LinearCombinationISI_Li1EffLNS1K_9ScaleType4KindE0ELNS_15FloatRoundStyleE2ESI_EENS1_15EpilogueDefaultEEEEEvvEEEEvNT_6ParamsE --------------------------
	.section	.nv.info._ZN7cutlass13device_kernelINS_4gemm6kernel13GemmUniversalIN4cute5tupleIJiiiiEEENS1_10collective13CollectiveMmaINS1_34MainloopSm90TmaGmmaWarpSpecializedILi4ENS5_IJNS4_1CILi1EEESB_SB_EEENS1_35KernelTmaWarpSpecializedCooperativeEEENS5_IJNSA_ILi128EEESF_NSA_ILi64EEEEEENS_6half_tENS5_IJlSB_lEEESI_SJ_NS4_8TiledMMAINS4_8MMA_AtomIJNS4_4SM904GMMA26MMA_64x128x16_F32F16F16_SSILNSN_5MajorE0ELSP_0ELNSN_7ScaleInE1ELSQ_1EEEEEENS4_6LayoutINS5_IJNSA_ILi2EEESB_SB_EEENS5_IJSB_NSA_ILi0EEESW_EEEEENS5_IJNS4_10UnderscoreESZ_SZ_EEEEENS4_13SM90_TMA_LOADENS4_14ComposedLayoutINS4_7SwizzleILi3ELi4ELi3EEENS4_18smem_ptr_flag_bitsILi16EEENST_INS5_IJNSA_ILi8EEESG_EEENS5_IJSG_SB_EEEEEEEvNS4_8identityES12_S1C_vS1D_EENS_8epilogue10collective6detail29Sm90TmaWarpSpecializedAdapterINS1G_15DefaultEpilogueISI_SJ_SJ_NS1F_6thread17LinearCombinationISI_Li1EffLNS1K_9ScaleType4KindE0ELNS_15FloatRoundStyleE2ESI_EENS1_15EpilogueDefaultEEEEEvvEEEEvNT_6ParamsE,"",@"SHT_CUDA_INFO"
	.sectionflags	@""
	.align	4


	//----- nvinfo : EIATTR_CUDA_API_VERSION
	.align		4
        /*0000*/ 	.byte	0x04, 0x37
        /*0002*/ 	.short	(.L_21 - .L_20)
.L_20:
        /*0004*/ 	.word	0x00000082


	//----- nvinfo : EIATTR_KPARAM_INFO
	.align		4
.L_21:
        /*0008*/ 	.byte	0x04, 0x17
        /*000a*/ 	.short	(.L_23 - .L_22)
.L_22:
        /*000c*/ 	.word	0x00000000
        /*0010*/ 	.short	0x0000
        /*0012*/ 	.short	0x0070
        /*0014*/ 	.byte	0x00, 0xf0, 0x01, 0x10


	//----- nvinfo : EIATTR_SPARSE_MMA_MASK
	.align		4
.L_23:
        /*0018*/ 	.byte	0x03, 0x50
        /*001a*/ 	.short	0x0000


	//----- nvinfo : EIATTR_MAXREG_COUNT
	.align		4
        /*001c*/ 	.byte	0x03, 0x1b
        /*001e*/ 	.short	0x00a8


	//----- nvinfo : EIATTR_NUM_BARRIERS
	.align		4
        /*0020*/ 	.byte	0x02, 0x4c
        /*0022*/ 	.byte	0x01
	.zero		1


	//----- nvinfo : EIATTR_EXTERNS
	.align		4
        /*0024*/ 	.byte	0x04, 0x0f
        /*0026*/ 	.short	(.L_25 - .L_24)


	//   ....[0]....
	.align		4
.L_24:
        /*0028*/ 	.word	index@(__assertfail)


	//----- nvinfo : EIATTR_MERCURY_ISA_VERSION
	.align		4
.L_25:
        /*002c*/ 	.byte	0x03, 0x5f
        /*002e*/ 	.short	0x0101


	//----- nvinfo : EIATTR_INT_WARP_WIDE_INSTR_OFFSETS
	.align		4
        /*0030*/ 	.byte	0x04, 0x31
        /*0032*/ 	.short	(.L_27 - .L_26)


	//   ....[0]....
.L_26:
        /*0034*/ 	.word	0x000003b0


	//   ....[1]....
        /*0038*/ 	.word	0x000003c0


	//   ....[2]....
        /*003c*/ 	.word	0x000004e0


	//----- nvinfo : EIATTR_COOP_GROUP_MASK_REGIDS
	.align		4
.L_27:
        /*0040*/ 	.byte	0x04, 0x29
        /*0042*/ 	.short	(.L_29 - .L_28)


	//   ....[0]....
.L_28:
        /*0044*/ 	.word	0xffffffff


	//   ....[1]....
        /*0048*/ 	.word	0xffffffff


	//   ....[2]....
        /*004c*/ 	.word	0xffffffff


	//   ....[3]....
        /*0050*/ 	.word	0xffffffff


	//   ....[4]....
        /*0054*/ 	.word	0xffffffff


	//----- nvinfo : EIATTR_COOP_GROUP_INSTR_OFFSETS
	.align		4
.L_29:
        /*0058*/ 	.byte	0x04, 0x28
        /*005a*/ 	.short	(.L_31 - .L_30)


	//   ....[0]....
.L_30:
        /*005c*/ 	.word	0x00000060


	//   ....[1]....
        /*0060*/ 	.word	0x00000070


	//   ....[2]....
        /*0064*/ 	.word	0x00000130


	//   ....[3]....
        /*0068*/ 	.word	0x000002c0


	//   ....[4]....
        /*006c*/ 	.word	0x000011c0


	//----- nvinfo : EIATTR_REG_RECONFIG
	.align		4
.L_31:
        /*0070*/ 	.byte	0x01, 0x54
	.zero		2


	//----- nvinfo : EIATTR_SYSCALL_OFFSETS
	.align		4
        /*0074*/ 	.byte	0x04, 0x46
        /*0076*/ 	.short	(.L_33 - .L_32)


	//   ....[0]....
.L_32:
        /*0078*/ 	.word	0x000013b0


	//----- nvinfo : EIATTR_MBARRIER_INSTR_OFFSETS
	.align		4
.L_33:
        /*007c*/ 	.byte	0x04, 0x39
        /*007e*/ 	.short	(.L_35 - .L_34)


	//   ....[0]....
.L_34:
        /*0080*/ 	.word	0x00000230
        /*0084*/ 	.word	0x000000ff
        /*0088*/ 	.word	0x00000000
        /*008c*/ 	.short	0x0100
        /*008e*/ 	.byte	0x08
	.zero		1


	//   ....[1]....
        /*0090*/ 	.word	0x00000240
        /*0094*/ 	.word	0x000000ff
        /*0098*/ 	.word	0x00000020
        /*009c*/ 	.short	0x0100
        /*009e*/ 	.byte	0x08
	.zero		1


	//   ....[2]....
        /*00a0*/ 	.word	0x00000250
        /*00a4*/ 	.word	0x000000ff
        /*00a8*/ 	.word	0x00000008
        /*00ac*/ 	.short	0x0100
        /*00ae*/ 	.byte	0x08
	.zero		1


	//   ....[3]....
        /*00b0*/ 	.word	0x00000260
        /*00b4*/ 	.word	0x000000ff
        /*00b8*/ 	.word	0x00000028
        /*00bc*/ 	.short	0x0100
        /*00be*/ 	.byte	0x08
	.zero		1


	//   ....[4]....
        /*00c0*/ 	.word	0x00000270
        /*00c4*/ 	.word	0x000000ff
        /*00c8*/ 	.word	0x00000010
        /*00cc*/ 	.short	0x0100
        /*00ce*/ 	.byte	0x08
	.zero		1


	//   ....[5]....
        /*00d0*/ 	.word	0x00000280
        /*00d4*/ 	.word	0x000000ff
        /*00d8*/ 	.word	0x00000030
        /*00dc*/ 	.short	0x0100
        /*00de*/ 	.byte	0x08
	.zero		1


	//   ....[6]....
        /*00e0*/ 	.word	0x00000290
        /*00e4*/ 	.word	0x000000ff
        /*00e8*/ 	.word	0x00000018
        /*00ec*/ 	.short	0x0100
        /*00ee*/ 	.byte	0x08
	.zero		1


	//   ....[7]....
        /*00f0*/ 	.word	0x000002a0
        /*00f4*/ 	.word	0x000000ff
        /*00f8*/ 	.word	0x00000038
        /*00fc*/ 	.short	0x0100
        /*00fe*/ 	.byte	0x08
	.zero		1


	//   ....[8]....
        /*0100*/ 	.word	0x00000560
        /*0104*/ 	.word	0x000000ff
        /*0108*/ 	.word	0x00000050
        /*010c*/ 	.short	0x0100
        /*010e*/ 	.byte	0x08
	.zero		1


	//   ....[9]....
        /*0110*/ 	.word	0x000005c0
        /*0114*/ 	.word	0x000000ff
        /*0118*/ 	.word	0x00000058
        /*011c*/ 	.short	0x0100
        /*011e*/ 	.byte	0x08
	.zero		1


	//   ....[10]....
        /*0120*/ 	.word	0x00001430
        /*0124*/ 	.word	0x00000003
        /*0128*/ 	.word	0x00000000
        /*012c*/ 	.short	0x010a
        /*012e*/ 	.byte	0x3f
	.zero		1


	//   ....[11]....
        /*0130*/ 	.word	0x00001490
        /*0134*/ 	.word	0x00000003
        /*0138*/ 	.word	0x00000000
        /*013c*/ 	.short	0x010a
        /*013e*/ 	.byte	0x3f
	.zero		1


	//   ....[12]....
        /*0140*/ 	.word	0x000017e0
        /*0144*/ 	.word	0x000000ff
        /*0148*/ 	.word	0x00000000
        /*014c*/ 	.short	0x010a
        /*014e*/ 	.byte	0x07
	.zero		1


	//   ....[13]....
        /*0150*/ 	.word	0x00001820
        /*0154*/ 	.word	0x000000ff
        /*0158*/ 	.word	0x00000000
        /*015c*/ 	.short	0x010a
        /*015e*/ 	.byte	0x07
	.zero		1


	//   ....[14]....
        /*0160*/ 	.word	0x00001a80
        /*0164*/ 	.word	0x000000ff
        /*0168*/ 	.word	0x00000000
        /*016c*/ 	.short	0x0101
        /*016e*/ 	.byte	0x07
	.zero		1


	//   ....[15]....
        /*0170*/ 	.word	0x00001c40
        /*0174*/ 	.word	0x000000ff
        /*0178*/ 	.word	0x00000000
        /*017c*/ 	.short	0x0101
        /*017e*/ 	.byte	0x04
	.zero		1


	//   ....[16]....
        /*0180*/ 	.word	0x00006df0
        /*0184*/ 	.word	0x0000000e
        /*0188*/ 	.word	0x00000020
        /*018c*/ 	.short	0x010a
        /*018e*/ 	.byte	0x3f
	.zero		1


	//   ....[17]....
        /*0190*/ 	.word	0x00007190
        /*0194*/ 	.word	0x00000005
        /*0198*/ 	.word	0x00000058
        /*019c*/ 	.short	0x0101
        /*019e*/ 	.byte	0x3f
	.zero		1


	//   ....[18]....
        /*01a0*/ 	.word	0x000078a0
        /*01a4*/ 	.word	0x00000007
        /*01a8*/ 	.word	0x00000000
        /*01ac*/ 	.short	0x010a
        /*01ae*/ 	.byte	0x3f
	.zero		1


	//   ....[19]....
        /*01b0*/ 	.word	0x00007920
        /*01b4*/ 	.word	0x00000008
        /*01b8*/ 	.word	0x00000000
        /*01bc*/ 	.short	0x010a
        /*01be*/ 	.byte	0x3f
	.zero		1


	//   ....[20]....
        /*01c0*/ 	.word	0x000079b0
        /*01c4*/ 	.word	0x0000000b
        /*01c8*/ 	.word	0x00000000
        /*01cc*/ 	.short	0x010a
        /*01ce*/ 	.byte	0x3f
	.zero		1


	//   ....[21]....
        /*01d0*/ 	.word	0x00007a40
        /*01d4*/ 	.word	0x00000003
        /*01d8*/ 	.word	0x00000000
        /*01dc*/ 	.short	0x010a
        /*01de*/ 	.byte	0x3f
	.zero		1


	//   ....[22]....
        /*01e0*/ 	.word	0x00007aa0
        /*01e4*/ 	.word	0x00000003
        /*01e8*/ 	.word	0x00000000
        /*01ec*/ 	.short	0x010a
        /*01ee*/ 	.byte	0x3f
	.zero		1


	//   ....[23]....
        /*01f0*/ 	.word	0x00007b00
        /*01f4*/ 	.word	0x00000004
        /*01f8*/ 	.word	0x00000000
        /*01fc*/ 	.short	0x010a
        /*01fe*/ 	.byte	0x3f
	.zero		1


	//   ....[24]....
        /*0200*/ 	.word	0x00007bd0
        /*0204*/ 	.word	0x0000000e
        /*0208*/ 	.word	0x00000020
        /*020c*/ 	.short	0x010a
        /*020e*/ 	.byte	0x3f
	.zero		1


	//   ....[25]....
        /*0210*/ 	.word	0x00007ca0
        /*0214*/ 	.word	0x00000007
        /*0218*/ 	.word	0x00000000
        /*021c*/ 	.short	0x010a
        /*021e*/ 	.byte	0x3f
	.zero		1


	//   ....[26]....
        /*0220*/ 	.word	0x00007cf0
        /*0224*/ 	.word	0x00000008
        /*0228*/ 	.word	0x00000000
        /*022c*/ 	.short	0x010a
        /*022e*/ 	.byte	0x3f
	.zero		1


	//   ....[27]....
        /*0230*/ 	.word	0x00007d40
        /*0234*/ 	.word	0x0000000b
        /*0238*/ 	.word	0x00000000
        /*023c*/ 	.short	0x010a
        /*023e*/ 	.byte	0x3f
	.zero		1


	//----- nvinfo : EIATTR_NUM_MBARRIERS
	.align		4
.L_35:
        /*0240*/ 	.byte	0x03, 0x38
        /*0242*/ 	.short	0x000a


	//----- nvinfo : EIATTR_EXIT_INSTR_OFFSETS
	.align		4
        /*0244*/ 	.byte	0x04, 0x1c
        /*0246*/ 	.short	(.L_37 - .L_36)


	//   ....[0]....
.L_36:
        /*0248*/ 	.word	0x00000660


	//   ....[1]....
        /*024c*/ 	.word	0x00000f20


	//   ....[2]....
        /*0250*/ 	.word	0x000064d0


	//   ....[3]....
        /*0254*/ 	.word	0x00006b00


	//   ....[4]....
        /*0258*/ 	.word	0x00007a90


	//----- nvinfo : EIATTR_MAX_THREADS
	.align		4
.L_37:
        /*025c*/ 	.byte	0x04, 0x05
        /*025e*/ 	.short	(.L_39 - .L_38)
.L_38:
        /*0260*/ 	.word	0x00000180
        /*0264*/ 	.word	0x00000001
        /*0268*/ 	.word	0x00000001


	//----- nvinfo : EIATTR_CRS_STACK_SIZE
	.align		4
.L_39:
        /*026c*/ 	.byte	0x04, 0x1e
        /*026e*/ 	.short	(.L_41 - .L_40)
.L_40:
        /*0270*/ 	.word	0x00000000


	//----- nvinfo : EIATTR_CBANK_PARAM_SIZE
	.align		4
.L_41:
        /*0274*/ 	.byte	0x03, 0x19
        /*0276*/ 	.short	0x0470


	//----- nvinfo : EIATTR_PARAM_CBANK
	.align		4
        /*0278*/ 	.byte	0x04, 0x0a
        /*027a*/ 	.short	(.L_43 - .L_42)
	.align		4
.L_42:
        /*027c*/ 	.word	index@(.nv.constant0._ZN7cutlass13device_kernelINS_4gemm6kernel13GemmUniversalIN4cute5tupleIJiiiiEEENS1_10collective13CollectiveMmaINS1_34MainloopSm90TmaGmmaWarpSpecializedILi4ENS5_IJNS4_1CILi1EEESB_SB_EEENS1_35KernelTmaWarpSpecializedCooperativeEEENS5_IJNSA_ILi128EEESF_NSA_ILi64EEEEEENS_6half_tENS5_IJlSB_lEEESI_SJ_NS4_8TiledMMAINS4_8MMA_AtomIJNS4_4SM904GMMA26MMA_64x128x16_F32F16F16_SSILNSN_5MajorE0ELSP_0ELNSN_7ScaleInE1ELSQ_1EEEEEENS4_6LayoutINS5_IJNSA_ILi2EEESB_SB_EEENS5_IJSB_NSA_ILi0EEESW_EEEEENS5_IJNS4_10UnderscoreESZ_SZ_EEEEENS4_13SM90_TMA_LOADENS4_14ComposedLayoutINS4_7SwizzleILi3ELi4ELi3EEENS4_18smem_ptr_flag_bitsILi16EEENST_INS5_IJNSA_ILi8EEESG_EEENS5_IJSG_SB_EEEEEEEvNS4_8identityES12_S1C_vS1D_EENS_8epilogue10collective6detail29Sm90TmaWarpSpecializedAdapterINS1G_15DefaultEpilogueISI_SJ_SJ_NS1F_6thread17LinearCombinationISI_Li1EffLNS1K_9ScaleType4KindE0ELNS_15FloatRoundStyleE2ESI_EENS1_15EpilogueDefaultEEEEEvvEEEEvNT_6ParamsE)
        /*0280*/ 	.short	0x0210
        /*0282*/ 	.short	0x0470


	//----- nvinfo : EIATTR_SW_WAR
	.align		4
.L_43:
        /*0284*/ 	.byte	0x04, 0x36
        /*0286*/ 	.short	(.L_45 - .L_44)
.L_44:
        /*0288*/ 	.word	0x00000008
.L_45:


//--------------------- .nv.callgraph             --------------------------
	.section	.nv.callgraph,"",@"SHT_CUDA_CALLGRAPH"
	.align	4
	.sectionentsize	8
	.align		4
        /*0000*/ 	.word	0x00000000
	.align		4
        /*0004*/ 	.word	0xffffffff
	.align		4
        /*0008*/ 	.word	index@(_ZN7cutlass13device_kernelINS_4gemm6kernel13GemmUniversalIN4cute5tupleIJiiiiEEENS1_10collective13CollectiveMmaINS1_34MainloopSm90TmaGmmaWarpSpecializedILi4ENS5_IJNS4_1CILi1EEESB_SB_EEENS1_35KernelTmaWarpSpecializedCooperativeEEENS5_IJNSA_ILi128EEESF_NSA_ILi64EEEEEENS_6half_tENS5_IJlSB_lEEESI_SJ_NS4_8TiledMMAINS4_8MMA_AtomIJNS4_4SM904GMMA26MMA_64x128x16_F32F16F16_SSILNSN_5MajorE0ELSP_0ELNSN_7ScaleInE1ELSQ_1EEEEEENS4_6LayoutINS5_IJNSA_ILi2EEESB_SB_EEENS5_IJSB_NSA_ILi0EEESW_EEEEENS5_IJNS4_10UnderscoreESZ_SZ_EEEEENS4_13SM90_TMA_LOADENS4_14ComposedLayoutINS4_7SwizzleILi3ELi4ELi3EEENS4_18smem_ptr_flag_bitsILi16EEENST_INS5_IJNSA_ILi8EEESG_EEENS5_IJSG_SB_EEEEEEEvNS4_8identityES12_S1C_vS1D_EENS_8epilogue10collective6detail29Sm90TmaWarpSpecializedAdapterINS1G_15DefaultEpilogueISI_SJ_SJ_NS1F_6thread17LinearCombinationISI_Li1EffLNS1K_9ScaleType4KindE0ELNS_15FloatRoundStyleE2ESI_EENS1_15EpilogueDefaultEEEEEvvEEEEvNT_6ParamsE)
	.align		4
        /*000c*/ 	.word	index@(__assertfail)
	.align		4
        /*0010*/ 	.word	0x00000000
	.align		4
        /*0014*/ 	.word	0xfffffffe
	.align		4
        /*0018*/ 	.word	0x00000000
	.align		4
        /*001c*/ 	.word	0xfffffffd
	.align		4
        /*0020*/ 	.word	0x00000000
	.align		4
        /*0024*/ 	.word	0xfffffffc


//--------------------- .nv.constant4             --------------------------
	.section	.nv.constant4,"a",@progbits
	.align	8
	.align		8
.nv.constant4:
        /*0000*/ 	.dword	__assertfail
	.align		8
        /*0008*/ 	.dword	__unnamed_1
	.align		8
        /*0010*/ 	.dword	_ZN40_INTERNAL_ded8a83a_4_k_cu_5c38e7ab_185974cuda3std3__45__cpo5beginE
	.align		8
        /*0018*/ 	.dword	_ZN40_INTERNAL_ded8a83a_4_k_cu_5c38e7ab_185974cuda3std3__45__cpo3endE
	.align		8
        /*0020*/ 	.dword	_ZN40_INTERNAL_ded8a83a_4_k_cu_5c38e7ab_185974cuda3std3__45__cpo6cbeginE
	.align		8
        /*0028*/ 	.dword	_ZN40_INTERNAL_ded8a83a_4_k_cu_5c38e7ab_185974cuda3std3__45__cpo4cendE
	.align		8
        /*0030*/ 	.dword	_ZN40_INTERNAL_ded8a83a_4_k_cu_5c38e7ab_185974cuda3std3__442_GLOBAL__N__ded8a83a_4_k_cu_5c38e7ab_185976ignoreE
	.align		8
        /*0038*/ 	.dword	_ZN40_INTERNAL_ded8a83a_4_k_cu_5c38e7ab_185974cuda3std3__419piecewise_constructE
	.align		8
        /*0040*/ 	.dword	_ZN40_INTERNAL_ded8a83a_4_k_cu_5c38e7ab_185974cuda3std3__48in_placeE
	.align		8
        /*0048*/ 	.dword	_ZN40_INTERNAL_ded8a83a_4_k_cu_5c38e7ab_185974cuda3std6ranges3__45__cpo4swapE
	.align		8
        /*0050*/ 	.dword	_ZN40_INTERNAL_ded8a83a_4_k_cu_5c38e7ab_185974cuda3std6ranges3__45__cpo9iter_moveE
	.align		8
        /*0058*/ 	.dword	_ZN40_INTERNAL_ded8a83a_4_k_cu_5c38e7ab_185974cute7productE
	.align		8
        /*0060*/ 	.dword	_ZN40_INTERNAL_ded8a83a_4_k_cu_5c38e7ab_185974cute1_E
	.align		8
        /*0068*/ 	.dword	$str$22
	.align		8
        /*0070*/ 	.dword	$str$23


//--------------------- .text._ZN7cutlass13device_kernelINS_4gemm6kernel13GemmUniversalIN4cute5tupleIJiiiiEEENS1_10collective13CollectiveMmaINS1_34MainloopSm90TmaGmmaWarpSpecializedILi4ENS5_IJNS4_1CILi1EEESB_SB_EEENS1_35KernelTmaWarpSpecializedCooperativeEEENS5_IJNSA_ILi128EEESF_NSA_ILi64EEEEEENS_6half_tENS5_IJlSB_lEEESI_SJ_NS4_8TiledMMAINS4_8MMA_AtomIJNS4_4SM904GMMA26MMA_64x128x16_F32F16F16_SSILNSN_5MajorE0ELSP_0ELNSN_7ScaleInE1ELSQ_1EEEEEENS4_6LayoutINS5_IJNSA_ILi2EEESB_SB_EEENS5_IJSB_NSA_ILi0EEESW_EEEEENS5_IJNS4_10UnderscoreESZ_SZ_EEEEENS4_13SM90_TMA_LOADENS4_14ComposedLayoutINS4_7SwizzleILi3ELi4ELi3EEENS4_18smem_ptr_flag_bitsILi16EEENST_INS5_IJNSA_ILi8EEESG_EEENS5_IJSG_SB_EEEEEEEvNS4_8identityES12_S1C_vS1D_EENS_8epilogue10collective6detail29Sm90TmaWarpSpecializedAdapterINS1G_15DefaultEpilogueISI_SJ_SJ_NS1F_6thread17LinearCombinationISI_Li1EffLNS1K_9ScaleType4KindE0ELNS_15FloatRoundStyleE2ESI_EENS1_15EpilogueDefaultEEEEEvvEEEEvNT_6ParamsE --------------------------
	.section	.text._ZN7cutlass13device_kernelINS_4gemm6kernel13GemmUniversalIN4cute5tupleIJiiiiEEENS1_10collective13CollectiveMmaINS1_34MainloopSm90TmaGmmaWarpSpecializedILi4ENS5_IJNS4_1CILi1EEESB_SB_EEENS1_35KernelTmaWarpSpecializedCooperativeEEENS5_IJNSA_ILi128EEESF_NSA_ILi64EEEEEENS_6half_tENS5_IJlSB_lEEESI_SJ_NS4_8TiledMMAINS4_8MMA_AtomIJNS4_4SM904GMMA26MMA_64x128x16_F32F16F16_SSILNSN_5MajorE0ELSP_0ELNSN_7ScaleInE1ELSQ_1EEEEEENS4_6LayoutINS5_IJNSA_ILi2EEESB_SB_EEENS5_IJSB_NSA_ILi0EEESW_EEEEENS5_IJNS4_10UnderscoreESZ_SZ_EEEEENS4_13SM90_TMA_LOADENS4_14ComposedLayoutINS4_7SwizzleILi3ELi4ELi3EEENS4_18smem_ptr_flag_bitsILi16EEENST_INS5_IJNSA_ILi8EEESG_EEENS5_IJSG_SB_EEEEEEEvNS4_8identityES12_S1C_vS1D_EENS_8epilogue10collective6detail29Sm90TmaWarpSpecializedAdapterINS1G_15DefaultEpilogueISI_SJ_SJ_NS1F_6thread17LinearCombinationISI_Li1EffLNS1K_9ScaleType4KindE0ELNS_15FloatRoundStyleE2ESI_EENS1_15EpilogueDefaultEEEEEvvEEEEvNT_6ParamsE,"ax",@progbits
	.align	128
.text._ZN7cutlass13device_kernelINS_4gemm6kernel13GemmUniversalIN4cute5tupleIJiiiiEEENS1_10collective13CollectiveMmaINS1_34MainloopSm90TmaGmmaWarpSpecializedILi4ENS5_IJNS4_1CILi1EEESB_SB_EEENS1_35KernelTmaWarpSpecializedCooperativeEEENS5_IJNSA_ILi128EEESF_NSA_ILi64EEEEEENS_6half_tENS5_IJlSB_lEEESI_SJ_NS4_8TiledMMAINS4_8MMA_AtomIJNS4_4SM904GMMA26MMA_64x128x16_F32F16F16_SSILNSN_5MajorE0ELSP_0ELNSN_7ScaleInE1ELSQ_1EEEEEENS4_6LayoutINS5_IJNSA_ILi2EEESB_SB_EEENS5_IJSB_NSA_ILi0EEESW_EEEEENS5_IJNS4_10UnderscoreESZ_SZ_EEEEENS4_13SM90_TMA_LOADENS4_14ComposedLayoutINS4_7SwizzleILi3ELi4ELi3EEENS4_18smem_ptr_flag_bitsILi16EEENST_INS5_IJNSA_ILi8EEESG_EEENS5_IJSG_SB_EEEEEEEvNS4_8identityES12_S1C_vS1D_EENS_8epilogue10collective6detail29Sm90TmaWarpSpecializedAdapterINS1G_15DefaultEpilogueISI_SJ_SJ_NS1F_6thread17LinearCombinationISI_Li1EffLNS1K_9ScaleType4KindE0ELNS_15FloatRoundStyleE2ESI_EENS1_15EpilogueDefaultEEEEEvvEEEEvNT_6ParamsE:
        .type           _ZN7cutlass13device_kernelINS_4gemm6kernel13GemmUniversalIN4cute5tupleIJiiiiEEENS1_10collective13CollectiveMmaINS1_34MainloopSm90TmaGmmaWarpSpecializedILi4ENS5_IJNS4_1CILi1EEESB_SB_EEENS1_35KernelTmaWarpSpecializedCooperativeEEENS5_IJNSA_ILi128EEESF_NSA_ILi64EEEEEENS_6half_tENS5_IJlSB_lEEESI_SJ_NS4_8TiledMMAINS4_8MMA_AtomIJNS4_4SM904GMMA26MMA_64x128x16_F32F16F16_SSILNSN_5MajorE0ELSP_0ELNSN_7ScaleInE1ELSQ_1EEEEEENS4_6LayoutINS5_IJNSA_ILi2EEESB_SB_EEENS5_IJSB_NSA_ILi0EEESW_EEEEENS5_IJNS4_10UnderscoreESZ_SZ_EEEEENS4_13SM90_TMA_LOADENS4_14ComposedLayoutINS4_7SwizzleILi3ELi4ELi3EEENS4_18smem_ptr_flag_bitsILi16EEENST_INS5_IJNSA_ILi8EEESG_EEENS5_IJSG_SB_EEEEEEEvNS4_8identityES12_S1C_vS1D_EENS_8epilogue10collective6detail29Sm90TmaWarpSpecializedAdapterINS1G_15DefaultEpilogueISI_SJ_SJ_NS1F_6thread17LinearCombinationISI_Li1EffLNS1K_9ScaleType4KindE0ELNS_15FloatRoundStyleE2ESI_EENS1_15EpilogueDefaultEEEEEvvEEEEvNT_6ParamsE,@function
        .size           _ZN7cutlass13device_kernelINS_4gemm6kernel13GemmUniversalIN4cute5tupleIJiiiiEEENS1_10collective13CollectiveMmaINS1_34MainloopSm90TmaGmmaWarpSpecializedILi4ENS5_IJNS4_1CILi1EEESB_SB_EEENS1_35KernelTmaWarpSpecializedCooperativeEEENS5_IJNSA_ILi128EEESF_NSA_ILi64EEEEEENS_6half_tENS5_IJlSB_lEEESI_SJ_NS4_8TiledMMAINS4_8MMA_AtomIJNS4_4SM904GMMA26MMA_64x128x16_F32F16F16_SSILNSN_5MajorE0ELSP_0ELNSN_7ScaleInE1ELSQ_1EEEEEENS4_6LayoutINS5_IJNSA_ILi2EEESB_SB_EEENS5_IJSB_NSA_ILi0EEESW_EEEEENS5_IJNS4_10UnderscoreESZ_SZ_EEEEENS4_13SM90_TMA_LOADENS4_14ComposedLayoutINS4_7SwizzleILi3ELi4ELi3EEENS4_18smem_ptr_flag_bitsILi16EEENST_INS5_IJNSA_ILi8EEESG_EEENS5_IJSG_SB_EEEEEEEvNS4_8identityES12_S1C_vS1D_EENS_8epilogue10collective6detail29Sm90TmaWarpSpecializedAdapterINS1G_15DefaultEpilogueISI_SJ_SJ_NS1F_6thread17LinearCombinationISI_Li1EffLNS1K_9ScaleType4KindE0ELNS_15FloatRoundStyleE2ESI_EENS1_15EpilogueDefaultEEEEEvvEEEEvNT_6ParamsE,(.L_x_194 - _ZN7cutlass13device_kernelINS_4gemm6kernel13GemmUniversalIN4cute5tupleIJiiiiEEENS1_10collective13CollectiveMmaINS1_34MainloopSm90TmaGmmaWarpSpecializedILi4ENS5_IJNS4_1CILi1EEESB_SB_EEENS1_35KernelTmaWarpSpecializedCooperativeEEENS5_IJNSA_ILi128EEESF_NSA_ILi64EEEEEENS_6half_tENS5_IJlSB_lEEESI_SJ_NS4_8TiledMMAINS4_8MMA_AtomIJNS4_4SM904GMMA26MMA_64x128x16_F32F16F16_SSILNSN_5MajorE0ELSP_0ELNSN_7ScaleInE1ELSQ_1EEEEEENS4_6LayoutINS5_IJNSA_ILi2EEESB_SB_EEENS5_IJSB_NSA_ILi0EEESW_EEEEENS5_IJNS4_10UnderscoreESZ_SZ_EEEEENS4_13SM90_TMA_LOADENS4_14ComposedLayoutINS4_7SwizzleILi3ELi4ELi3EEENS4_18smem_ptr_flag_bitsILi16EEENST_INS5_IJNSA_ILi8EEESG_EEENS5_IJSG_SB_EEEEEEEvNS4_8identityES12_S1C_vS1D_EENS_8epilogue10collective6detail29Sm90TmaWarpSpecializedAdapterINS1G_15DefaultEpilogueISI_SJ_SJ_NS1F_6thread17LinearCombinationISI_Li1EffLNS1K_9ScaleType4KindE0ELNS_15FloatRoundStyleE2ESI_EENS1_15EpilogueDefaultEEEEEvvEEEEvNT_6ParamsE)
        .other          _ZN7cutlass13device_kernelINS_4gemm6kernel13GemmUniversalIN4cute5tupleIJiiiiEEENS1_10collective13CollectiveMmaINS1_34MainloopSm90TmaGmmaWarpSpecializedILi4ENS5_IJNS4_1CILi1EEESB_SB_EEENS1_35KernelTmaWarpSpecializedCooperativeEEENS5_IJNSA_ILi128EEESF_NSA_ILi64EEEEEENS_6half_tENS5_IJlSB_lEEESI_SJ_NS4_8TiledMMAINS4_8MMA_AtomIJNS4_4SM904GMMA26MMA_64x128x16_F32F16F16_SSILNSN_5MajorE0ELSP_0ELNSN_7ScaleInE1ELSQ_1EEEEEENS4_6LayoutINS5_IJNSA_ILi2EEESB_SB_EEENS5_IJSB_NSA_ILi0EEESW_EEEEENS5_IJNS4_10UnderscoreESZ_SZ_EEEEENS4_13SM90_TMA_LOADENS4_14ComposedLayoutINS4_7SwizzleILi3ELi4ELi3EEENS4_18smem_ptr_flag_bitsILi16EEENST_INS5_IJNSA_ILi8EEESG_EEENS5_IJSG_SB_EEEEEEEvNS4_8identityES12_S1C_vS1D_EENS_8epilogue10collective6detail29Sm90TmaWarpSpecializedAdapterINS1G_15DefaultEpilogueISI_SJ_SJ_NS1F_6thread17LinearCombinationISI_Li1EffLNS1K_9ScaleType4KindE0ELNS_15FloatRoundStyleE2ESI_EENS1_15EpilogueDefaultEEEEEvvEEEEvNT_6ParamsE,@"STO_CUDA_ENTRY STV_DEFAULT"
_ZN7cutlass13device_kernelINS_4gemm6kernel13GemmUniversalIN4cute5tupleIJiiiiEEENS1_10collective13CollectiveMmaINS1_34MainloopSm90TmaGmmaWarpSpecializedILi4ENS5_IJNS4_1CILi1EEESB_SB_EEENS1_35KernelTmaWarpSpecializedCooperativeEEENS5_IJNSA_ILi128EEESF_NSA_ILi64EEEEEENS_6half_tENS5_IJlSB_lEEESI_SJ_NS4_8TiledMMAINS4_8MMA_AtomIJNS4_4SM904GMMA26MMA_64x128x16_F32F16F16_SSILNSN_5MajorE0ELSP_0ELNSN_7ScaleInE1ELSQ_1EEEEEENS4_6LayoutINS5_IJNSA_ILi2EEESB_SB_EEENS5_IJSB_NSA_ILi0EEESW_EEEEENS5_IJNS4_10UnderscoreESZ_SZ_EEEEENS4_13SM90_TMA_LOADENS4_14ComposedLayoutINS4_7SwizzleILi3ELi4ELi3EEENS4_18smem_ptr_flag_bitsILi16EEENST_INS5_IJNSA_ILi8EEESG_EEENS5_IJSG_SB_EEEEEEEvNS4_8identityES12_S1C_vS1D_EENS_8epilogue10collective6detail29Sm90TmaWarpSpecializedAdapterINS1G_15DefaultEpilogueISI_SJ_SJ_NS1F_6thread17LinearCombinationISI_Li1EffLNS1K_9ScaleType4KindE0ELNS_15FloatRoundStyleE2ESI_EENS1_15EpilogueDefaultEEEEEvvEEEEvNT_6ParamsE:
[----:B------:R-:W0:Y:S01]  /*0000*/  LDC R1, c[0x0][0x28] ;  /* 0x00000a00ff017b82 */ /* 0x000e220000000800 */
[----:B------:R-:W1:Y:S01]  /*0010*/  S2R R4, SR_TID.X ;  /* 0x0000000000047919 */ /* 0x000e620000002100 */
[----:B------:R-:W-:Y:S01]  /*0020*/  ELECT P0, URZ, PT ;  /* 0x00000000003f782f */ /* 0x000fe20003800000 */
[----:B------:R-:W-:Y:S01]  /*0030*/  BSSY B0, `(.L_x_0) ;  /* 0x000000f000007945 */ /* 0x000fe20003800000 */
[--C-:B-1----:R-:W-:Y:S02]  /*0040*/  SHF.R.U32.HI R0, RZ, 0x5, R4.reuse ;  /* 0x00000005ff007819 */ /* 0x102fe40000011604 */
[----:B------:R-:W-:-:S03]  /*0050*/  SHF.R.U32.HI R14, RZ, 0x7, R4 ;  /* 0x00000007ff0e7819 */ /* 0x000fc60000011604 */
[----:B------:R-:W1:Y:S04]  /*0060*/  SHFL.IDX PT, R5, R0, RZ, 0x1f ;  /* 0x00001fff00057589 */ /* 0x000e6800000e0000 */
[----:B------:R2:W3:Y:S01]  /*0070*/  SHFL.IDX PT, R10, R14, RZ, 0x1f ;  /* 0x00001fff0e0a7589 */ /* 0x0004e200000e0000 */
[----:B-1----:R-:W-:-:S13]  /*0080*/  ISETP.NE.OR P0, PT, R5, RZ, !P0 ;  /* 0x000000ff0500720c */ /* 0x002fda0004705670 */
[----:B0-23--:R-:W-:Y:S05]  /*0090*/  @P0 BRA `(.L_x_1) ;  /* 0x0000000000200947 */ /* 0x00dfea0003800000 */
[----:B------:R-:W-:Y:S02]  /*00a0*/  ULDC.64 UR4, c[0x0][0x198] ;  /* 0x0000660000047ab9 */ /* 0x000fe40000000a00 */
[----:B------:R-:W-:Y:S02]  /*00b0*/  UIADD3 UR6, UP0, UR4, 0xf0, URZ ;  /* 0x000000f004067890 */ /* 0x000fe4000ff1e03f */
[----:B------:R-:W-:Y:S02]  /*00c0*/  UIADD3 UR4, UP1, UR4, 0x1f0, URZ ;  /* 0x000001f004047890 */ /* 0x000fe4000ff3e03f */
[----:B------:R-:W-:Y:S02]  /*00d0*/  UIADD3.X UR7, URZ, UR5, URZ, UP0, !UPT ;  /* 0x000000053f077290 */ /* 0x000fe400087fe43f */
[----:B------:R-:W-:-:S07]  /*00e0*/  UIADD3.X UR5, URZ, UR5, URZ, UP1, !UPT ;  /* 0x000000053f057290 */ /* 0x000fce0008ffe43f */
[----:B------:R0:W-:Y:S02]  /*00f0*/  UTMACCTL.PF [UR6] ;  /* 0x00000000060079b9 */ /* 0x0001e40008040000 */
[----:B------:R0:W-:Y:S02]  /*0100*/  UTMACCTL.PF [UR4] ;  /* 0x00000000040079b9 */ /* 0x0001e40008040000 */
[----:B0-----:R-:W-:Y:S01]  /*0110*/  NOP ;  /* 0x0000000000007918 */ /* 0x001fe20000000000 */
.L_x_1:
[----:B------:R-:W-:Y:S05]  /*0120*/  BSYNC B0 ;  /* 0x0000000000007941 */ /* 0x000fea0003800000 */
.L_x_0:
[----:B------:R-:W0:Y:S02]  /*0130*/  SHFL.IDX PT, R2, R0, RZ, 0x1f ;  /* 0x00001fff00027589 */ /* 0x000e2400000e0000 */
[----:B0-----:R-:W-:-:S13]  /*0140*/  ISETP.NE.AND P0, PT, R2, RZ, PT ;  /* 0x000000ff0200720c */ /* 0x001fda0003f05270 */
[----:B------:R-:W-:Y:S05]  /*0150*/  @P0 BRA `(.L_x_2) ;  /* 0x0000000000580947 */ /* 0x000fea0003800000 */
[----:B------:R-:W0:Y:S01]  /*0160*/  S2UR UR8, SR_CgaCtaId ;  /* 0x00000000000879c3 */ /* 0x000e220000008800 */
[----:B------:R-:W-:Y:S01]  /*0170*/  UMOV UR4, 0x400 ;  /* 0x0000040000047882 */ /* 0x000fe20000000000 */
[----:B------:R-:W-:Y:S01]  /*0180*/  UMOV UR5, 0x1 ;  /* 0x0000000100057882 */ /* 0x000fe20000000000 */
[----:B------:R-:W-:Y:S01]  /*0190*/  UMOV UR6, 0x100 ;  /* 0x0000010000067882 */ /* 0x000fe20000000000 */
[----:B------:R-:W-:Y:S01]  /*01a0*/  ELECT P0, URZ, PT ;  /* 0x00000000003f782f */ /* 0x000fe20003800000 */
[----:B------:R-:W-:-:S04]  /*01b0*/  UIADD3 UR6, -UR6, 0x100000, URZ ;  /* 0x0010000006067890 */ /* 0x000fc8000fffe13f */
[----:B------:R-:W-:Y:S02]  /*01c0*/  USHF.L.U32 UR7, UR6, 0xb, URZ ;  /* 0x0000000b06077899 */ /* 0x000fe4000800063f */
[----:B------:R-:W-:Y:S02]  /*01d0*/  USHF.L.U32 UR6, UR6, 0x1, URZ ;  /* 0x0000000106067899 */ /* 0x000fe4000800063f */
[----:B0-----:R-:W-:Y:S02]  /*01e0*/  ULEA UR8, UR8, UR4, 0x18 ;  /* 0x0000000408087291 */ /* 0x001fe4000f8ec03f */
[----:B------:R-:W-:-:S04]  /*01f0*/  UIADD3 UR4, -UR5, 0x100000, URZ ;  /* 0x0010000005047890 */ /* 0x000fc8000fffe13f */
[----:B------:R-:W-:Y:S02]  /*0200*/  USHF.L.U32 UR5, UR4, 0xb, URZ ;  /* 0x0000000b04057899 */ /* 0x000fe4000800063f */
[----:B------:R-:W-:Y:S01]  /*0210*/  USHF.L.U32 UR4, UR4, 0x1, URZ ;  /* 0x0000000104047899 */ /* 0x000fe2000800063f */
[----:B------:R-:W0:Y:S11]  /*0220*/  FENCE.VIEW.ASYNC.S ;  /* 0x00000000000073c6 */ /* 0x000e360000000000 */
[----:B0-----:R0:W1:Y:S01]  /*0230*/  SYNCS.EXCH.64 URZ, [UR8], UR4 ;  /* 0x00000004083f75b2 */ /* 0x0010620008000100 */
[----:B------:R0:W2:Y:S01]  /*0240*/  SYNCS.EXCH.64 URZ, [UR8+0x20], UR6 ;  /* 0x00002006083f75b2 */ /* 0x0000a20008000100 */
[----:B------:R0:W3:Y:S01]  /*0250*/  SYNCS.EXCH.64 URZ, [UR8+0x8], UR4 ;  /* 0x00000804083f75b2 */ /* 0x0000e20008000100 */
[----:B------:R0:W4:Y:S01]  /*0260*/  SYNCS.EXCH.64 URZ, [UR8+0x28], UR6 ;  /* 0x00002806083f75b2 */ /* 0x0001220008000100 */
[----:B------:R0:W0:Y:S01]  /*0270*/  SYNCS.EXCH.64 URZ, [UR8+0x10], UR4 ;  /* 0x00001004083f75b2 */ /* 0x0000220008000100 */
[----:B------:R0:W0:Y:S01]  /*0280*/  SYNCS.EXCH.64 URZ, [UR8+0x30], UR6 ;  /* 0x00003006083f75b2 */ /* 0x0000220008000100 */
[----:B------:R0:W0:Y:S01]  /*0290*/  SYNCS.EXCH.64 URZ, [UR8+0x18], UR4 ;  /* 0x00001804083f75b2 */ /* 0x0000220008000100 */
[----:B------:R0:W0:Y:S01]  /*02a0*/  SYNCS.EXCH.64 URZ, [UR8+0x38], UR6 ;  /* 0x00003806083f75b2 */ /* 0x0000220008000100 */
[----:B------:R-:W-:Y:S01]  /*02b0*/  NOP ;  /* 0x0000000000007918 */ /* 0x000fe20000000000 */
.L_x_2:
[----:B------:R-:W5:Y:S01]  /*02c0*/  SHFL.IDX PT, R0, R0, RZ, 0x1f ;  /* 0x00001fff00007589 */ /* 0x000f6200000e0000 */
[----:B------:R-:W-:Y:S01]  /*02d0*/  ELECT P0, URZ, PT ;  /* 0x00000000003f782f */ /* 0x000fe20003800000 */
[----:B------:R-:W1:Y:S01]  /*02e0*/  LDC R2, c[0x0][0x65c] ;  /* 0x00019700ff027b82 */ /* 0x000e620000000800 */
[----:B0-----:R-:W-:Y:S01]  /*02f0*/  UMOV UR4, 0x20 ;  /* 0x0000002000047882 */ /* 0x001fe20000000000 */
[----:B------:R-:W0:Y:S01]  /*0300*/  S2R R3, SR_CTAID.Y ;  /* 0x0000000000037919 */ /* 0x000e220000002600 */
[----:B------:R-:W-:Y:S01]  /*0310*/  NOP ;  /* 0x0000000000007918 */ /* 0x000fe20000000000 */
[----:B------:R-:W-:Y:S01]  /*0320*/  ISETP.NE.AND P2, PT, R10, RZ, PT ;  /* 0x000000ff0a00720c */ /* 0x000fe20003f45270 */
[----:B------:R-:W-:Y:S01]  /*0330*/  NOP ;  /* 0x0000000000007918 */ /* 0x000fe20000000000 */
[----:B------:R-:W2:Y:S01]  /*0340*/  S2R R6, SR_CTAID.X ;  /* 0x0000000000067919 */ /* 0x000ea20000002500 */
[----:B------:R-:W-:Y:S01]  /*0350*/  IMAD.MOV.U32 R7, RZ, RZ, RZ ;  /* 0x000000ffff077224 */ /* 0x000fe200078e00ff */
[----:B-----5:R-:W-:-:S02]  /*0360*/  ISETP.NE.OR P0, PT, R0, RZ, !P0 ;  /* 0x000000ff0000720c */ /* 0x020fc40004705670 */
[----:B-1----:R-:W-:-:S04]  /*0370*/  ISETP.NE.AND P3, PT, R2, 0x1, PT ;  /* 0x000000010200780c */ /* 0x002fc80003f65270 */
[----:B------:R-:W-:Y:S02]  /*0380*/  P2R R0, PR, RZ, 0x8 ;  /* 0x00000008ff007803 */ /* 0x000fe40000000000 */
[----:B------:R-:W-:-:S04]  /*0390*/  SHF.R.S32.HI R0, RZ, 0x1f, R5 ;  /* 0x0000001fff007819 */ /* 0x000fc80000011405 */
[----:B------:R-:W-:Y:S01]  /*03a0*/  LEA.HI R0, R0, R5, RZ, 0x2 ;  /* 0x0000000500007211 */ /* 0x000fe200078f10ff */
[----:B------:R-:W-:Y:S01]  /*03b0*/  VOTEU.ALL UP0, P0 ;  /* 0x00000000003f7886 */ /* 0x000fe20000000000 */
[----:B------:R-:W-:Y:S01]  /*03c0*/  VOTEU.ALL UP1, P0 ;  /* 0x00000000003f7886 */ /* 0x000fe20000020000 */
[----:B------:R-:W2:Y:S01]  /*03d0*/  @P3 LDC R17, c[0x0][0x10] ;  /* 0x00000400ff113b82 */ /* 0x000ea20000000800 */
[----:B------:R-:W-:Y:S01]  /*03e0*/  LOP3.LUT R0, R0, 0xfffffffc, RZ, 0xc0, !PT ;  /* 0xfffffffc00007812 */ /* 0x000fe200078ec0ff */
[----:B0-----:R-:W-:Y:S01]  /*03f0*/  @P3 IMAD.MOV.U32 R8, RZ, RZ, R3 ;  /* 0x000000ffff083224 */ /* 0x001fe200078e0003 */
[----:B------:R-:W-:Y:S01]  /*0400*/  @!UP0 UMOV UR6, 0x400 ;  /* 0x0000040000068882 */ /* 0x000fe20000000000 */
[----:B------:R-:W-:-:S04]  /*0410*/  @!UP0 UIADD3 UR4, -UR4, 0x100000, URZ ;  /* 0x0010000004048890 */ /* 0x000fc8000fffe13f */
[----:B------:R-:W-:Y:S02]  /*0420*/  @!UP0 USHF.L.U32 UR5, UR4, 0xb, URZ ;  /* 0x0000000b04058899 */ /* 0x000fe4000800063f */
[----:B------:R-:W-:Y:S01]  /*0430*/  @!UP0 USHF.L.U32 UR4, UR4, 0x1, URZ ;  /* 0x0000000104048899 */ /* 0x000fe2000800063f */
[----:B------:R-:W-:Y:S02]  /*0440*/  @P3 IMAD.MOV.U32 R9, RZ, RZ, RZ ;  /* 0x000000ffff093224 */ /* 0x000fe400078e00ff */
[----:B------:R-:W-:Y:S01]  /*0450*/  IMAD.IADD R0, R5, 0x1, -R0 ;  /* 0x0000000105007824 */ /* 0x000fe200078e0a00 */
[----:B------:R-:W0:Y:S01]  /*0460*/  @!UP0 S2UR UR7, SR_CgaCtaId ;  /* 0x00000000000789c3 */ /* 0x000e220000008800 */
[----:B------:R-:W-:-:S03]  /*0470*/  @P3 IMAD.MOV.U32 R5, RZ, RZ, RZ ;  /* 0x000000ffff053224 */ /* 0x000fc600078e00ff */
[----:B------:R-:W-:-:S04]  /*0480*/  ISETP.NE.AND P1, PT, R0, 0x3, PT ;  /* 0x000000030000780c */ /* 0x000fc80003f25270 */
[----:B------:R-:W1:Y:S01]  /*0490*/  @!P3 LDC R11, c[0x0][0xc] ;  /* 0x00000300ff0bbb82 */ /* 0x000e620000000800 */
[----:B--2---:R-:W-:-:S04]  /*04a0*/  @P3 IMAD.WIDE.U32 R16, R6, R17, R8 ;  /* 0x0000001106103225 */ /* 0x004fc800078e0008 */
[----:B------:R-:W-:Y:S01]  /*04b0*/  @P3 IMAD.IADD R17, R17, 0x1, R5 ;  /* 0x0000000111113824 */ /* 0x000fe200078e0205 */
[----:B------:R-:W-:Y:S01]  /*04c0*/  LOP3.LUT R5, R4, 0x7f, RZ, 0xc0, !PT ;  /* 0x0000007f04057812 */ /* 0x000fe200078ec0ff */
[----:B0-----:R-:W-:Y:S01]  /*04d0*/  @!UP0 ULEA UR8, UR7, UR6, 0x18 ;  /* 0x0000000607088291 */ /* 0x001fe2000f8ec03f */
[----:B------:R-:W-:Y:S02]  /*04e0*/  VOTEU.ALL UP0, P0 ;  /* 0x00000000003f7886 */ /* 0x000fe40000000000 */
[----:B------:R-:W-:Y:S01]  /*04f0*/  ULDC UR6, c[0x0][0xc] ;  /* 0x0000030000067ab9 */ /* 0x000fe20000000800 */
[----:B------:R-:W-:Y:S01]  /*0500*/  ISETP.EQ.OR P0, PT, R0, RZ, !P1 ;  /* 0x000000ff0000720c */ /* 0x000fe20004f02670 */
[----:B------:R-:W-:-:S03]  /*0510*/  ULDC UR7, c[0x0][0x10] ;  /* 0x0000040000077ab9 */ /* 0x000fc60000000800 */
[C---:B------:R-:W-:Y:S01]  /*0520*/  ISETP.EQ.AND P0, PT, R10.reuse, RZ, P0 ;  /* 0x000000ff0a00720c */ /* 0x040fe20000702270 */
[----:B------:R-:W-:Y:S02]  /*0530*/  VIADD R10, R10, 0xffffffff ;  /* 0xffffffff0a0a7836 */ /* 0x000fe40000000000 */
[----:B-1----:R-:W-:Y:S01]  /*0540*/  @!P3 IMAD.WIDE.U32 R8, R11, R3, R6 ;  /* 0x000000030b08b225 */ /* 0x002fe200078e0006 */
[----:B------:R-:W0:Y:S02]  /*0550*/  FENCE.VIEW.ASYNC.S ;  /* 0x00000000000073c6 */ /* 0x000e240000000000 */
[----:B0-----:R-:W3:Y:S01]  /*0560*/  @!UP0 SYNCS.EXCH.64 URZ, [UR8+0x50], UR4 ;  /* 0x00005004083f85b2 */ /* 0x001ee20008000100 */
[----:B------:R-:W-:Y:S02]  /*0570*/  SEL R18, RZ, 0x1, !P0 ;  /* 0x00000001ff127807 */ /* 0x000fe40004000000 */
[----:B------:R-:W-:Y:S01]  /*0580*/  ISETP.GE.U32.AND P1, PT, R10, 0x2, PT ;  /* 0x000000020a00780c */ /* 0x000fe20003f26070 */
[----:B------:R-:W-:-:S02]  /*0590*/  @!P3 IMAD.MOV.U32 R16, RZ, RZ, R8 ;  /* 0x000000ffff10b224 */ /* 0x000fc400078e0008 */
[----:B------:R-:W-:Y:S01]  /*05a0*/  @!P3 IMAD.MOV.U32 R17, RZ, RZ, R9 ;  /* 0x000000ffff11b224 */ /* 0x000fe200078e0009 */
[----:B------:R-:W-:Y:S01]  /*05b0*/  SEL R18, R18, 0x2, P1 ;  /* 0x0000000212127807 */ /* 0x000fe20000800000 */
[----:B------:R0:W3:Y:S01]  /*05c0*/  @!UP1 SYNCS.EXCH.64 URZ, [UR8+0x58], UR4 ;  /* 0x00005804083f95b2 */ /* 0x0000e20008000100 */
[----:B------:R-:W-:Y:S01]  /*05d0*/  NOP ;  /* 0x0000000000007918 */ /* 0x000fe20000000000 */
[----:B0-----:R-:W-:-:S03]  /*05e0*/  UIMAD.WIDE.U32 UR4, UR6, UR7, URZ ;  /* 0x00000007060472a5 */ /* 0x001fc6000f8e003f */
[----:B------:R-:W-:Y:S02]  /*05f0*/  ULDC UR6, c[0x0][0x14] ;  /* 0x0000050000067ab9 */ /* 0x000fe40000000800 */
[----:B------:R-:W-:Y:S02]  /*0600*/  UIMAD.WIDE.U32 UR36, UR4, UR6, URZ ;  /* 0x00000006042472a5 */ /* 0x000fe4000f8e003f */
[----:B------:R-:W-:-:S04]  /*0610*/  UIMAD UR42, UR5, UR6, URZ ;  /* 0x00000006052a72a4 */ /* 0x000fc8000f8e023f */
[----:B------:R-:W-:Y:S01]  /*0620*/  UIADD3 UR42, UR37, UR42, URZ ;  /* 0x0000002a252a7290 */ /* 0x000fe2000fffe03f */
[----:B---34-:R-:W-:Y:S06]  /*0630*/  BAR.SYNC.DEFER_BLOCKING 0x0 ;  /* 0x0000000000007b1d */ /* 0x018fec0000010000 */
[----:B------:R-:W-:Y:S05]  /*0640*/  @!P2 BRA `(.L_x_3) ;  /* 0x0000005c00a4a947 */ /* 0x000fea0003800000 */
[----:B------:R-:W-:-:S13]  /*0650*/  ISETP.GT.U32.AND P0, PT, R10, 0x1, PT ;  /* 0x000000010a00780c */ /* 0x000fda0003f04070 */
[----:B------:R-:W-:Y:S05]  /*0660*/  @P0 EXIT ;  /* 0x000000000000094d */ /* 0x000fea0003800000 */
[----:B------:R-:W-:Y:S01]  /*0670*/  ULDC.64 UR4, c[0x0][0x650] ;  /* 0x0001940000047ab9 */ /* 0x000fe20000000a00 */
[----:B------:R-:W-:Y:S01]  /*0680*/  PRMT R0, RZ, 0x7610, R0 ;  /* 0x00007610ff007816 */ /* 0x000fe20000000000 */
[----:B------:R-:W-:Y:S01]  /*0690*/  IMAD.MOV.U32 R101, RZ, RZ, -0x1 ;  /* 0xffffffffff657424 */ /* 0x000fe200078e00ff */
[----:B------:R-:W-:Y:S01]  /*06a0*/  ISETP.GE.U32.AND P0, PT, R16, UR4, PT ;  /* 0x0000000410007c0c */ /* 0x000fe2000bf06070 */
[----:B------:R-:W-:Y:S02]  /*06b0*/  IMAD.MOV.U32 R100, RZ, RZ, -0x1 ;  /* 0xffffffffff647424 */ /* 0x000fe400078e00ff */
[----:B------:R-:W-:Y:S01]  /*06c0*/  IMAD.MOV.U32 R99, RZ, RZ, -0x1 ;  /* 0xffffffffff637424 */ /* 0x000fe200078e00ff */
[----:B------:R-:W-:-:S13]  /*06d0*/  ISETP.GE.U32.AND.EX P0, PT, R17, UR5, PT, P0 ;  /* 0x0000000511007c0c */ /* 0x000fda000bf06100 */
[----:B------:R-:W-:Y:S05]  /*06e0*/  @P0 BRA `(.L_x_4) ;  /* 0x0000000400540947 */ /* 0x000fea0003800000 */
[----:B------:R-:W0:Y:S01]  /*06f0*/  LDC.64 R20, c[0x0][0x628] ;  /* 0x00018a00ff147b82 */ /* 0x000e220000000a00 */
[----:B------:R-:W-:Y:S02]  /*0700*/  IMAD.MOV.U32 R8, RZ, RZ, R16 ;  /* 0x000000ffff087224 */ /* 0x000fe400078e0010 */
[----:B------:R-:W-:-:S05]  /*0710*/  IMAD.MOV.U32 R9, RZ, RZ, R17 ;  /* 0x000000ffff097224 */ /* 0x000fca00078e0011 */
[----:B------:R-:W1:Y:S08]  /*0720*/  LDC R0, c[0x0][0x630] ;  /* 0x00018c00ff007b82 */ /* 0x000e700000000800 */
[----:B------:R-:W2:Y:S01]  /*0730*/  LDC.64 R22, c[0x0][0x620] ;  /* 0x00018800ff167b82 */ /* 0x000ea20000000a00 */
[----:B0-----:R-:W-:-:S04]  /*0740*/  ISETP.NE.U32.AND P0, PT, R20, RZ, PT ;  /* 0x000000ff1400720c */ /* 0x001fc80003f05070 */
[----:B------:R-:W-:-:S13]  /*0750*/  ISETP.NE.AND.EX P0, PT, R21, RZ, PT, P0 ;  /* 0x000000ff1500720c */ /* 0x000fda0003f05300 */
[----:B-12---:R-:W-:Y:S05]  /*0760*/  @!P0 BRA `(.L_x_5) ;  /* 0x0000000000288947 */ /* 0x006fea0003800000 */
[----:B------:R-:W0:Y:S02]  /*0770*/  LDC R13, c[0x0][0x634] ;  /* 0x00018d00ff0d7b82 */ /* 0x000e240000000800 */
[----:B0-----:R-:W-:-:S05]  /*0780*/  IADD3 R13, P0, R16, R13, RZ ;  /* 0x0000000d100d7210 */ /* 0x001fca0007f1e0ff */
[----:B------:R-:W-:-:S04]  /*0790*/  IMAD.X R15, RZ, RZ, R17, P0 ;  /* 0x000000ffff0f7224 */ /* 0x000fc800000e0611 */
[----:B------:R-:W-:-:S04]  /*07a0*/  IMAD.WIDE.U32 R8, R15, R20, RZ ;  /* 0x000000140f087225 */ /* 0x000fc800078e00ff */
[----:B------:R-:W-:-:S04]  /*07b0*/  IMAD.WIDE.U32 R10, P0, R13, R21, R8 ;  /* 0x000000150d0a7225 */ /* 0x000fc80007800008 */
[----:B------:R-:W-:-:S04]  /*07c0*/  IMAD.WIDE.U32 R8, R13, R20, RZ ;  /* 0x000000140d087225 */ /* 0x000fc800078e00ff */
[----:B------:R-:W-:Y:S01]  /*07d0*/  IMAD.X R13, RZ, RZ, RZ, P0 ;  /* 0x000000ffff0d7224 */ /* 0x000fe200000e06ff */
[----:B------:R-:W-:Y:S01]  /*07e0*/  IADD3 RZ, P0, R9, R10, RZ ;  /* 0x0000000a09ff7210 */ /* 0x000fe20007f1e0ff */
[----:B------:R-:W-:-:S04]  /*07f0*/  IMAD.MOV.U32 R12, RZ, RZ, R11 ;  /* 0x000000ffff0c7224 */ /* 0x000fc800078e000b */
[----:B------:R-:W-:-:S08]  /*0800*/  IMAD.WIDE.U32.X R8, R15, R21, R12, P0 ;  /* 0x000000150f087225 */ /* 0x000fd000000e040c */
.L_x_5:
[-CC-:B------:R-:W-:Y:S01]  /*0810*/  SHF.R.U64 R99, R8, R0.reuse, R9.reuse ;  /* 0x0000000008637219 */ /* 0x180fe20000001209 */
[----:B------:R-:W0:Y:S01]  /*0820*/  LDC R12, c[0x0][0x618] ;  /* 0x00018600ff0c7b82 */ /* 0x000e220000000800 */
[----:B------:R-:W-:Y:S01]  /*0830*/  SHF.R.U32.HI R7, RZ, R0, R9 ;  /* 0x00000000ff077219 */ /* 0x000fe20000011609 */
[----:B------:R-:W-:Y:S01]  /*0840*/  ULDC UR4, c[0x0][0x150] ;  /* 0x0000540000047ab9 */ /* 0x000fe20000000800 */
[----:B------:R-:W-:Y:S02]  /*0850*/  IADD3 R11, P0, RZ, -R99, RZ ;  /* 0x80000063ff0b7210 */ /* 0x000fe40007f1e0ff */
[----:B------:R-:W-:-:S03]  /*0860*/  I2FP.F32.U32 R0, R6 ;  /* 0x0000000600007245 */ /* 0x000fc60000201000 */
[----:B------:R-:W1:Y:S01]  /*0870*/  LDC.64 R30, c[0x0][0x640] ;  /* 0x00019000ff1e7b82 */ /* 0x000e620000000a00 */
[----:B------:R-:W-:Y:S02]  /*0880*/  IMAD.X R13, RZ, RZ, ~R7, P0 ;  /* 0x000000ffff0d7224 */ /* 0x000fe400000e0e07 */
[----:B------:R-:W-:Y:S01]  /*0890*/  FMUL R0, R0, UR4 ;  /* 0x0000000400007c20 */ /* 0x000fe20008400000 */
[----:B------:R-:W-:Y:S01]  /*08a0*/  IMAD.WIDE.U32 R8, R11, R22, R16 ;  /* 0x000000160b087225 */ /* 0x000fe200078e0010 */
[----:B------:R-:W-:-:S03]  /*08b0*/  ULDC UR4, c[0x0][0x154] ;  /* 0x0000550000047ab9 */ /* 0x000fc60000000800 */
[----:B------:R-:W-:Y:S01]  /*08c0*/  IMAD R10, R13, R22, RZ ;  /* 0x000000160d0a7224 */ /* 0x000fe200078e02ff */
[----:B------:R-:W2:Y:S01]  /*08d0*/  LDC R7, c[0x0][0x144] ;  /* 0x00005100ff077b82 */ /* 0x000ea20000000800 */
[----:B------:R-:W3:Y:S02]  /*08e0*/  F2I.U32.TRUNC.NTZ R0, R0 ;  /* 0x0000000000007305 */ /* 0x000ee4000020f000 */
[----:B------:R-:W-:-:S04]  /*08f0*/  IMAD R11, R11, R23, R10 ;  /* 0x000000170b0b7224 */ /* 0x000fc800078e020a */
[----:B------:R-:W-:Y:S01]  /*0900*/  IMAD.IADD R9, R9, 0x1, R11 ;  /* 0x0000000109097824 */ /* 0x000fe200078e020b */
[----:B------:R-:W4:Y:S01]  /*0910*/  LDC R24, c[0x0][0x608] ;  /* 0x00018200ff187b82 */ /* 0x000f220000000800 */
[----:B------:R-:W-:-:S03]  /*0920*/  IMAD.MOV.U32 R11, RZ, RZ, -0x1 ;  /* 0xffffffffff0b7424 */ /* 0x000fc600078e00ff */
[-CC-:B0-----:R-:W-:Y:S02]  /*0930*/  SHF.R.U64 R22, R8, R12.reuse, R9.reuse ;  /* 0x0000000c08167219 */ /* 0x181fe40000001209 */
[----:B------:R-:W-:Y:S02]  /*0940*/  I2FP.F32.U32 R8, R3 ;  /* 0x0000000300087245 */ /* 0x000fe40000201000 */
[----:B------:R-:W0:Y:S01]  /*0950*/  LDC R28, c[0x0][0x658] ;  /* 0x00019600ff1c7b82 */ /* 0x000e220000000800 */
[----:B-1----:R-:W-:Y:S01]  /*0960*/  ISETP.NE.U32.AND P0, PT, R30, RZ, PT ;  /* 0x000000ff1e00720c */ /* 0x002fe20003f05070 */
[----:B---3--:R-:W-:Y:S02]  /*0970*/  IMAD.MOV R10, RZ, RZ, -R0 ;  /* 0x000000ffff0a7224 */ /* 0x008fe400078e0a00 */
[----:B------:R-:W-:Y:S01]  /*0980*/  FMUL R8, R8, UR4 ;  /* 0x0000000408087c20 */ /* 0x000fe20008400000 */
[----:B------:R-:W-:Y:S02]  /*0990*/  SHF.R.U32.HI R9, RZ, R12, R9 ;  /* 0x0000000cff097219 */ /* 0x000fe40000011609 */
[----:B------:R-:W-:Y:S01]  /*09a0*/  ISETP.NE.AND.EX P0, PT, R31, RZ, PT, P0 ;  /* 0x000000ff1f00720c */ /* 0x000fe20003f05300 */
[----:B------:R1:W3:Y:S01]  /*09b0*/  F2I.U32.TRUNC.NTZ R15, R8 ;  /* 0x00000008000f7305 */ /* 0x0002e2000020f000 */
[----:B------:R-:W1:Y:S01]  /*09c0*/  LDC R20, c[0x0][0x148] ;  /* 0x00005200ff147b82 */ /* 0x000e620000000800 */
[----:B--2---:R-:W-:-:S07]  /*09d0*/  IMAD R0, R7, R10, R6 ;  /* 0x0000000a07007224 */ /* 0x004fce00078e0206 */
[----:B------:R-:W2:Y:S01]  /*09e0*/  LDC R26, c[0x0][0x600] ;  /* 0x00018000ff1a7b82 */ /* 0x000ea20000000800 */
[-CC-:B----4-:R-:W-:Y:S02]  /*09f0*/  SHF.R.U64 R32, R22, R24.reuse, R9.reuse ;  /* 0x0000001816207219 */ /* 0x190fe40000001209 */
[----:B------:R-:W-:Y:S01]  /*0a00*/  SHF.R.U32.HI R7, RZ, R24, R9 ;  /* 0x00000018ff077219 */ /* 0x000fe20000011609 */
[----:B------:R-:W-:-:S04]  /*0a10*/  IMAD.MOV.U32 R9, RZ, RZ, 0x1 ;  /* 0x00000001ff097424 */ /* 0x000fc800078e00ff */
[----:B------:R-:W4:Y:S01]  /*0a20*/  LDC R21, c[0x0][0x648] ;  /* 0x00019200ff157b82 */ /* 0x000f220000000800 */
[-C--:B0-----:R-:W-:Y:S02]  /*0a30*/  SHF.L.U32 R6, R11, R28.reuse, RZ ;  /* 0x0000001c0b067219 */ /* 0x081fe400000006ff */
[--C-:B------:R-:W-:Y:S02]  /*0a40*/  SHF.R.U64 R24, R32, R28, R7.reuse ;  /* 0x0000001c20187219 */ /* 0x100fe40000001207 */
[----:B------:R-:W-:Y:S02]  /*0a50*/  LOP3.LUT R13, RZ, R6, RZ, 0x33, !PT ;  /* 0x00000006ff0d7212 */ /* 0x000fe400078e33ff */
[-C--:B------:R-:W-:Y:S01]  /*0a60*/  SHF.R.U32.HI R7, RZ, R28.reuse, R7 ;  /* 0x0000001cff077219 */ /* 0x080fe20000011607 */
[----:B------:R-:W0:Y:S01]  /*0a70*/  LDC R23, c[0x0][0x638] ;  /* 0x00018e00ff177b82 */ /* 0x000e220000000800 */
[----:B------:R-:W-:Y:S01]  /*0a80*/  SHF.L.U32 R12, R9, R28, RZ ;  /* 0x0000001c090c7219 */ /* 0x000fe200000006ff */
[----:B------:R-:W-:-:S06]  /*0a90*/  IMAD.MOV.U32 R6, RZ, RZ, R24 ;  /* 0x000000ffff067224 */ /* 0x000fcc00078e0018 */
[----:B------:R-:W0:Y:S01]  /*0aa0*/  LDC R101, c[0x0][0x610] ;  /* 0x00018400ff657b82 */ /* 0x000e220000000800 */
[----:B-1-3--:R-:W-:Y:S05]  /*0ab0*/  @!P0 BRA `(.L_x_6) ;  /* 0x0000000000288947 */ /* 0x00afea0003800000 */
[----:B------:R-:W1:Y:S02]  /*0ac0*/  LDC R11, c[0x0][0x64c] ;  /* 0x00019300ff0b7b82 */ /* 0x000e640000000800 */
[----:B-1----:R-:W-:-:S05]  /*0ad0*/  IADD3 R11, P0, R24, R11, RZ ;  /* 0x0000000b180b7210 */ /* 0x002fca0007f1e0ff */
        /* <DEDUP_REMOVED lines=8> */
.L_x_6:
[----:B----4-:R-:W-:Y:S01]  /*0b60*/  SHF.R.U64 R6, R6, R21, R7 ;  /* 0x0000001506067219 */ /* 0x010fe20000001207 */
[----:B--2---:R-:W-:Y:S01]  /*0b70*/  VIADD R7, R26, 0xffffffff ;  /* 0xffffffff1a077836 */ /* 0x004fe20000000000 */
[----:B------:R-:W-:Y:S01]  /*0b80*/  LOP3.LUT R13, R32, R13, RZ, 0xc0, !PT ;  /* 0x0000000d200d7212 */ /* 0x000fe200078ec0ff */
[----:B------:R-:W-:Y:S02]  /*0b90*/  IMAD.MOV R15, RZ, RZ, -R15 ;  /* 0x000000ffff0f7224 */ /* 0x000fe400078e0a0f */
[----:B------:R-:W-:Y:S02]  /*0ba0*/  IMAD.MOV R8, RZ, RZ, -R6 ;  /* 0x000000ffff087224 */ /* 0x000fe400078e0a06 */
[----:B------:R-:W-:Y:S01]  /*0bb0*/  IMAD R13, R12, R6, R13 ;  /* 0x000000060c0d7224 */ /* 0x000fe200078e020d */
[----:B------:R-:W-:Y:S01]  /*0bc0*/  LOP3.LUT R6, R22, R7, RZ, 0xc0, !PT ;  /* 0x0000000716067212 */ /* 0x000fe200078ec0ff */
[----:B------:R-:W-:Y:S02]  /*0bd0*/  @P3 IMAD R0, R20, R15, R3 ;  /* 0x0000000f14003224 */ /* 0x000fe400078e0203 */
[----:B0-----:R-:W-:-:S02]  /*0be0*/  IMAD R3, R8, R23, R24 ;  /* 0x0000001708037224 */ /* 0x001fc400078e0218 */
[----:B------:R-:W-:Y:S02]  /*0bf0*/  IMAD R101, R13, R101, R0 ;  /* 0x000000650d657224 */ /* 0x000fe400078e0200 */
[----:B------:R-:W-:Y:S02]  /*0c00*/  IMAD R6, R3, R26, R6 ;  /* 0x0000001a03067224 */ /* 0x000fe400078e0206 */
[----:B------:R-:W-:-:S03]  /*0c10*/  IMAD.MOV.U32 R0, RZ, RZ, 0x1 ;  /* 0x00000001ff007424 */ /* 0x000fc600078e00ff */
[----:B------:R-:W-:Y:S02]  /*0c20*/  SEL R100, R6, R101, !P3 ;  /* 0x0000006506647207 */ /* 0x000fe40005800000 */
[----:B------:R-:W-:-:S07]  /*0c30*/  SEL R101, R101, R6, !P3 ;  /* 0x0000000665657207 */ /* 0x000fce0005800000 */
.L_x_4:
[----:B------:R-:W-:-:S08]  /*0c40*/  NOP ;  /* 0x0000000000007918 */ /* 0x000fd00000000000 */
[----:B------:R-:W0:Y:S02]  /*0c50*/  USETMAXREG.TRY_ALLOC.CTAPOOL UP0, 0xe8 ;  /* 0x000000e8000079c8 */ /* 0x000e240008000600 */
[----:B0-----:R-:W-:-:S13]  /*0c60*/  PLOP3.LUT P0, PT, PT, PT, UP0, 0x80, 0x0 ;  /* 0x000000000000781c */ /* 0x001fda0003f0f008 */
[----:B------:R-:W-:Y:S05]  /*0c70*/  @!P0 BRA `(.L_x_4) ;  /* 0xfffffffc00f08947 */ /* 0x000fea000383ffff */
[----:B------:R-:W-:Y:S01]  /*0c80*/  ULDC.64 UR4, c[0x0][0x598] ;  /* 0x0001660000047ab9 */ /* 0x000fe20000000a00 */
[----:B------:R-:W-:Y:S01]  /*0c90*/  ULDC.64 UR38, c[0x0][0x208] ;  /* 0x0000820000267ab9 */ /* 0x000fe20000000a00 */
[----:B------:R-:W-:-:S04]  /*0ca0*/  ISETP.NE.U32.AND P0, PT, RZ, UR4, PT ;  /* 0x00000004ff007c0c */ /* 0x000fc8000bf05070 */
[----:B------:R-:W-:-:S13]  /*0cb0*/  ISETP.NE.AND.EX P0, PT, RZ, UR5, PT, P0 ;  /* 0x00000005ff007c0c */ /* 0x000fda000bf05300 */
[----:B------:R-:W-:Y:S05]  /*0cc0*/  @!P0 BRA `(.L_x_7) ;  /* 0x00000000001c8947 */ /* 0x000fea0003800000 */
[----:B------:R-:W0:Y:S02]  /*0cd0*/  LDC.64 R6, c[0x0][0x598] ;  /* 0x00016600ff067b82 */ /* 0x000e240000000a00 */
[----:B0-----:R-:W2:Y:S02]  /*0ce0*/  LDG.E.64 R6, desc[UR38][R6.64] ;  /* 0x0000002606067981 */ /* 0x001ea4000c1e1b00 */
[----:B--2---:R-:W-:-:S04]  /*0cf0*/  ISETP.NE.U32.AND P0, PT, R6, RZ, PT ;  /* 0x000000ff0600720c */ /* 0x004fc80003f05070 */
[----:B------:R-:W-:-:S13]  /*0d00*/  ISETP.NE.AND.EX P0, PT, R7, RZ, PT, P0 ;  /* 0x000000ff0700720c */ /* 0x000fda0003f05300 */
[----:B------:R-:W-:Y:S05]  /*0d10*/  @!P0 BRA `(.L_x_7) ;  /* 0x0000000000088947 */ /* 0x000fea0003800000 */
[----:B------:R0:W5:Y:S01]  /*0d20*/  LD.E R19, desc[UR38][R6.64] ;  /* 0x0000002606137980 */ /* 0x000162000c101900 */
[----:B------:R-:W-:Y:S05]  /*0d30*/  BRA `(.L_x_8) ;  /* 0x0000000000247947 */ /* 0x000fea0003800000 */
.L_x_7:
[----:B------:R-:W-:Y:S02]  /*0d40*/  ULDC.64 UR4, c[0x0][0x588] ;  /* 0x0001620000047ab9 */ /* 0x000fe40000000a00 */
[----:B------:R-:W-:-:S04]  /*0d50*/  ISETP.NE.U32.AND P0, PT, RZ, UR4, PT ;  /* 0x00000004ff007c0c */ /* 0x000fc8000bf05070 */
[----:B------:R-:W-:-:S13]  /*0d60*/  ISETP.NE.AND.EX P0, PT, RZ, UR5, PT, P0 ;  /* 0x00000005ff007c0c */ /* 0x000fda000bf05300 */
[----:B------:R-:W-:Y:S05]  /*0d70*/  @!P0 BRA `(.L_x_9) ;  /* 0x00000000000c8947 */ /* 0x000fea0003800000 */
[----:B------:R-:W0:Y:S02]  /*0d80*/  LDC.64 R6, c[0x0][0x588] ;  /* 0x00016200ff067b82 */ /* 0x000e240000000a00 */
[----:B0-----:R1:W5:Y:S01]  /*0d90*/  LDG.E R19, desc[UR38][R6.64] ;  /* 0x0000002606137981 */ /* 0x001362000c1e1900 */
[----:B------:R-:W-:Y:S05]  /*0da0*/  BRA `(.L_x_8) ;  /* 0x0000000000087947 */ /* 0x000fea0003800000 */
.L_x_9:
[----:B------:R-:W-:Y:S02]  /*0db0*/  ULDC UR4, c[0x0][0x580] ;  /* 0x0001600000047ab9 */ /* 0x000fe40000000800 */
[----:B------:R-:W-:-:S07]  /*0dc0*/  IMAD.U32 R19, RZ, RZ, UR4 ;  /* 0x00000004ff137e24 */ /* 0x000fce000f8e00ff */
.L_x_8:
[----:B------:R-:W-:Y:S02]  /*0dd0*/  ULDC.64 UR4, c[0x0][0x5a0] ;  /* 0x0001680000047ab9 */ /* 0x000fe40000000a00 */
[----:B------:R-:W-:-:S04]  /*0de0*/  ISETP.NE.U32.AND P0, PT, RZ, UR4, PT ;  /* 0x00000004ff007c0c */ /* 0x000fc8000bf05070 */
[----:B------:R-:W-:-:S13]  /*0df0*/  ISETP.NE.AND.EX P0, PT, RZ, UR5, PT, P0 ;  /* 0x00000005ff007c0c */ /* 0x000fda000bf05300 */
[----:B------:R-:W-:Y:S05]  /*0e00*/  @!P0 BRA `(.L_x_10) ;  /* 0x00000000001c8947 */ /* 0x000fea0003800000 */
[----:B01----:R-:W0:Y:S02]  /*0e10*/  LDC.64 R6, c[0x0][0x5a0] ;  /* 0x00016800ff067b82 */ /* 0x003e240000000a00 */
[----:B0-----:R-:W2:Y:S02]  /*0e20*/  LDG.E.64 R6, desc[UR38][R6.64] ;  /* 0x0000002606067981 */ /* 0x001ea4000c1e1b00 */
[----:B--2---:R-:W-:-:S04]  /*0e30*/  ISETP.NE.U32.AND P0, PT, R6, RZ, PT ;  /* 0x000000ff0600720c */ /* 0x004fc80003f05070 */
[----:B------:R-:W-:-:S13]  /*0e40*/  ISETP.NE.AND.EX P0, PT, R7, RZ, PT, P0 ;  /* 0x000000ff0700720c */ /* 0x000fda0003f05300 */
[----:B------:R-:W-:Y:S05]  /*0e50*/  @!P0 BRA `(.L_x_10) ;  /* 0x0000000000088947 */ /* 0x000fea0003800000 */
[----:B------:R0:W5:Y:S01]  /*0e60*/  LD.E R88, desc[UR38][R6.64] ;  /* 0x0000002606587980 */ /* 0x000162000c101900 */
[----:B------:R-:W-:Y:S05]  /*0e70*/  BRA `(.L_x_11) ;  /* 0x0000000000247947 */ /* 0x000fea0003800000 */
.L_x_10:
[----:B------:R-:W-:Y:S02]  /*0e80*/  ULDC.64 UR4, c[0x0][0x590] ;  /* 0x0001640000047ab9 */ /* 0x000fe40000000a00 */
[----:B------:R-:W-:-:S04]  /*0e90*/  ISETP.NE.U32.AND P0, PT, RZ, UR4, PT ;  /* 0x00000004ff007c0c */ /* 0x000fc8000bf05070 */
[----:B------:R-:W-:-:S13]  /*0ea0*/  ISETP.NE.AND.EX P0, PT, RZ, UR5, PT, P0 ;  /* 0x00000005ff007c0c */ /* 0x000fda000bf05300 */
[----:B------:R-:W-:Y:S05]  /*0eb0*/  @!P0 BRA `(.L_x_12) ;  /* 0x00000000000c8947 */ /* 0x000fea0003800000 */
[----:B------:R-:W2:Y:S02]  /*0ec0*/  LDC.64 R88, c[0x0][0x590] ;  /* 0x00016400ff587b82 */ /* 0x000ea40000000a00 */
[----:B--2---:R2:W5:Y:S01]  /*0ed0*/  LDG.E R88, desc[UR38][R88.64] ;  /* 0x0000002658587981 */ /* 0x004562000c1e1900 */
[----:B------:R-:W-:Y:S05]  /*0ee0*/  BRA `(.L_x_11) ;  /* 0x0000000000087947 */ /* 0x000fea0003800000 */
.L_x_12:
[----:B------:R-:W-:Y:S02]  /*0ef0*/  ULDC UR4, c[0x0][0x584] ;  /* 0x0001610000047ab9 */ /* 0x000fe40000000800 */
[----:B------:R-:W-:-:S07]  /*0f00*/  IMAD.U32 R88, RZ, RZ, UR4 ;  /* 0x00000004ff587e24 */ /* 0x000fce000f8e00ff */
.L_x_11:
[----:B------:R-:W-:-:S13]  /*0f10*/  LOP3.LUT P0, RZ, R0, 0xff, RZ, 0xc0, !PT ;  /* 0x000000ff00ff7812 */ /* 0x000fda000780c0ff */
[----:B------:R-:W-:Y:S05]  /*0f20*/  @!P0 EXIT ;  /* 0x000000000000894d */ /* 0x000fea0003800000 */
[----:B------:R-:W3:Y:S01]  /*0f30*/  LDC R90, c[0x0][0x658] ;  /* 0x00019600ff5a7b82 */ /* 0x000ee20000000800 */
[----:B------:R-:W-:Y:S01]  /*0f40*/  LOP3.LUT R14, R14, 0x1, RZ, 0xc0, !PT ;  /* 0x000000010e0e7812 */ /* 0x000fe200078ec0ff */
[----:B------:R-:W-:Y:S01]  /*0f50*/  ULDC.64 UR6, c[0x0][0x288] ;  /* 0x0000a20000067ab9 */ /* 0x000fe20000000a00 */
[----:B------:R-:W-:Y:S01]  /*0f60*/  SHF.R.U32.HI R0, RZ, 0x2, R4 ;  /* 0x00000002ff007819 */ /* 0x000fe20000011604 */
[----:B------:R-:W-:Y:S01]  /*0f70*/  UIADD3 UR4, UR7, 0x3f, URZ ;  /* 0x0000003f07047890 */ /* 0x000fe2000fffe03f */
[----:B------:R-:W-:Y:S01]  /*0f80*/  SHF.R.U32.HI R5, RZ, 0x1, R5 ;  /* 0x00000001ff057819 */ /* 0x000fe20000011605 */
[----:B------:R-:W-:Y:S01]  /*0f90*/  IMAD.SHL.U32 R3, R14, 0x40, RZ ;  /* 0x000000400e037824 */ /* 0x000fe200078e00ff */
[----:B------:R-:W-:Y:S01]  /*0fa0*/  LOP3.LUT R0, R0, 0x7, RZ, 0xc0, !PT ;  /* 0x0000000700007812 */ /* 0x000fe200078ec0ff */
[----:B------:R-:W4:Y:S01]  /*0fb0*/  LDC.64 R92, c[0x0][0x5c8] ;  /* 0x00017200ff5c7b82 */ /* 0x000f220000000a00 */
[----:B------:R-:W-:Y:S01]  /*0fc0*/  USHF.R.S32.HI UR5, URZ, 0x1f, UR4 ;  /* 0x0000001f3f057899 */ /* 0x000fe20008011404 */
[----:B------:R-:W-:Y:S01]  /*0fd0*/  LOP3.LUT R5, R5, 0x30, RZ, 0xc0, !PT ;  /* 0x0000003005057812 */ /* 0x000fe200078ec0ff */
[----:B01----:R-:W-:Y:S01]  /*0fe0*/  IMAD.MOV.U32 R7, RZ, RZ, 0x1 ;  /* 0x00000001ff077424 */ /* 0x003fe200078e00ff */
[--C-:B------:R-:W-:Y:S01]  /*0ff0*/  LOP3.LUT R22, R3, 0x40, R0.reuse, 0xe2, !PT ;  /* 0x0000004003167812 */ /* 0x100fe200078ee200 */
[----:B------:R-:W-:Y:S01]  /*1000*/  ULEA.HI UR5, UR5, UR4, URZ, 0x6 ;  /* 0x0000000405057291 */ /* 0x000fe2000f8f303f */
[-C--:B------:R-:W-:Y:S01]  /*1010*/  IADD3 R3, RZ, -R5.reuse, -R0 ;  /* 0x80000005ff037210 */ /* 0x080fe20007ffe800 */
[----:B------:R-:W-:Y:S01]  /*1020*/  IMAD.U32 R6, RZ, RZ, UR6 ;  /* 0x00000006ff067e24 */ /* 0x000fe2000f8e00ff */
[----:B------:R-:W0:Y:S01]  /*1030*/  LDC R95, c[0x0][0x600] ;  /* 0x00018000ff5f7b82 */ /* 0x000e220000000800 */
[----:B------:R-:W-:Y:S01]  /*1040*/  LOP3.LUT R22, R22, R5, RZ, 0xfc, !PT ;  /* 0x0000000516167212 */ /* 0x000fe200078efcff */
[----:B------:R-:W-:Y:S01]  /*1050*/  IMAD.MOV.U32 R5, RZ, RZ, -0x1 ;  /* 0xffffffffff057424 */ /* 0x000fe200078e00ff */
[----:B------:R-:W-:Y:S01]  /*1060*/  USHF.R.S32.HI UR43, URZ, 0x6, UR5 ;  /* 0x000000063f2b7899 */ /* 0x000fe20008011405 */
[----:B--2---:R-:W-:Y:S01]  /*1070*/  LOP3.LUT R89, R4, 0x3, RZ, 0xc0, !PT ;  /* 0x0000000304597812 */ /* 0x004fe200078ec0ff */
[----:B------:R-:W-:Y:S01]  /*1080*/  IMAD R3, R14, -0x40, R3 ;  /* 0xffffffc00e037824 */ /* 0x000fe200078e0203 */
[----:B------:R-:W-:Y:S01]  /*1090*/  LOP3.LUT R94, R4, 0x80, RZ, 0xc0, !PT ;  /* 0x00000080045e7812 */ /* 0x000fe200078ec0ff */
[----:B------:R-:W-:Y:S01]  /*10a0*/  UISETP.LT.AND UP0, UPT, UR43, 0x1, UPT ;  /* 0x000000012b00788c */ /* 0x000fe2000bf01270 */
[-C--:B---3--:R-:W-:Y:S01]  /*10b0*/  SHF.L.U32 R5, R5, R90.reuse, RZ ;  /* 0x0000005a05057219 */ /* 0x088fe200000006ff */
[----:B------:R-:W-:Y:S01]  /*10c0*/  ULDC UR4, c[0x0][0x284] ;  /* 0x0000a10000047ab9 */ /* 0x000fe20000000800 */
[----:B------:R-:W-:Y:S01]  /*10d0*/  IMAD R89, R89, -0x2, R6 ;  /* 0xfffffffe59597824 */ /* 0x000fe200078e0206 */
[----:B------:R-:W-:Y:S01]  /*10e0*/  USEL UR44, UR43, 0x1, UP0 ;  /* 0x000000012b2c7887 */ /* 0x000fe20008000000 */
[----:B------:R-:W-:Y:S01]  /*10f0*/  SHF.L.U32 R90, R7, R90, RZ ;  /* 0x0000005a075a7219 */ /* 0x000fe200000006ff */
[----:B------:R-:W-:Y:S01]  /*1100*/  VIADD R97, R3, UR4 ;  /* 0x0000000403617c36 */ /* 0x000fe20008000000 */
[----:B------:R-:W-:Y:S01]  /*1110*/  LOP3.LUT R98, R18, 0x1, RZ, 0xfc, !PT ;  /* 0x0000000112627812 */ /* 0x000fe200078efcff */
[----:B------:R-:W-:Y:S01]  /*1120*/  IMAD.MOV.U32 R23, RZ, RZ, RZ ;  /* 0x000000ffff177224 */ /* 0x000fe200078e00ff */
[C---:B----4-:R-:W-:Y:S01]  /*1130*/  SHF.L.U64.HI R91, R92.reuse, 0x3, R93 ;  /* 0x000000035c5b7819 */ /* 0x050fe2000001025d */
[----:B------:R-:W-:Y:S01]  /*1140*/  IMAD.SHL.U32 R92, R92, 0x8, RZ ;  /* 0x000000085c5c7824 */ /* 0x000fe200078e00ff */
[----:B------:R-:W-:Y:S01]  /*1150*/  SHF.R.U32.HI R94, RZ, 0x7, R94 ;  /* 0x00000007ff5e7819 */ /* 0x000fe2000001165e */
[----:B------:R-:W-:Y:S01]  /*1160*/  IMAD.SHL.U32 R93, R4, 0x2, RZ ;  /* 0x00000002045d7824 */ /* 0x000fe200078e00ff */
[----:B------:R-:W-:Y:S01]  /*1170*/  LOP3.LUT R96, RZ, R5, RZ, 0x33, !PT ;  /* 0x00000005ff607212 */ /* 0x000fe200078e33ff */
[----:B------:R-:W-:Y:S01]  /*1180*/  UIADD3 UR44, UR43, -UR44, URZ ;  /* 0x8000002c2b2c7290 */ /* 0x000fe2000fffe03f */
[----:B------:R-:W-:Y:S01]  /*1190*/  UMOV UR40, URZ ;  /* 0x0000003f00287c82 */ /* 0x000fe20008000000 */
[----:B0-----:R-:W-:Y:S01]  /*11a0*/  VIADD R95, R95, 0xffffffff ;  /* 0xffffffff5f5f7836 */ /* 0x001fe20000000000 */
[----:B------:R-:W-:-:S09]  /*11b0*/  UMOV UR41, URZ ;  /* 0x0000003f00297c82 */ /* 0x000fd20008000000 */
.L_x_158:
[----:B0-----:R-:W0:Y:S01]  /*11c0*/  SHFL.IDX PT, R0, R94, RZ, 0x1f ;  /* 0x00001fff5e007589 */ /* 0x001e2200000e0000 */
[----:B-1----:R-:W1:Y:S01]  /*11d0*/  S2UR UR7, SR_CgaCtaId ;  /* 0x00000000000779c3 */ /* 0x002e620000008800 */
[----:B------:R-:W-:Y:S01]  /*11e0*/  UMOV UR6, 0x400 ;  /* 0x0000040000067882 */ /* 0x000fe20000000000 */
[----:B0-----:R-:W-:Y:S01]  /*11f0*/  R2UR UR4, R0 ;  /* 0x00000000000472ca */ /* 0x001fe200000e0000 */
[----:B-1----:R-:W-:-:S12]  /*1200*/  ULEA UR46, UR7, UR6, 0x18 ;  /* 0x00000006072e7291 */ /* 0x002fd8000f8ec03f */
[----:B------:R-:W-:-:S04]  /*1210*/  ULEA.HI UR5, UR4, UR4, URZ, 0x1 ;  /* 0x0000000404057291 */ /* 0x000fc8000f8f083f */
[----:B------:R-:W-:-:S04]  /*1220*/  ULOP3.LUT UR5, UR5, 0x7fffe, URZ, 0xc0, !UPT ;  /* 0x0007fffe05057892 */ /* 0x000fc8000f8ec03f */
[----:B------:R-:W-:-:S03]  /*1230*/  UIADD3 UR5, UR4, -UR5, URZ ;  /* 0x8000000504057290 */ /* 0x000fc6000fffe03f */
[----:B------:R-:W-:Y:S01]  /*1240*/  ULDC UR4, c[0x0][0x28c] ;  /* 0x0000a30000047ab9 */ /* 0x000fe20000000800 */
[----:B------:R-:W-:Y:S01]  /*1250*/  ULEA UR5, UR5, UR46, 0xd ;  /* 0x0000002e05057291 */ /* 0x000fe2000f8e683f */
[----:B------:R-:W-:-:S03]  /*1260*/  ISETP.LT.AND P0, PT, RZ, UR4, PT ;  /* 0x00000004ff007c0c */ /* 0x000fc6000bf01270 */
[----:B------:R-:W-:-:S04]  /*1270*/  UIADD3 UR5, UR5, 0x100, URZ ;  /* 0x0000010005057890 */ /* 0x000fc8000fffe03f */
[----:B------:R-:W-:-:S04]  /*1280*/  USHF.R.U32.HI UR5, URZ, 0x4, UR5 ;  /* 0x000000043f057899 */ /* 0x000fc80008011605 */
[----:B------:R-:W-:-:S04]  /*1290*/  ULOP3.LUT UR5, UR5, 0x3fff, URZ, 0xc0, !UPT ;  /* 0x00003fff05057892 */ /* 0x000fc8000f8ec03f */
[----:B------:R-:W-:Y:S01]  /*12a0*/  ULOP3.LUT UR45, UR5, 0x10000, URZ, 0xfc, !UPT ;  /* 0x00010000052d7892 */ /* 0x000fe2000f8efc3f */
[----:B--2345:R-:W-:Y:S11]  /*12b0*/  @P0 BRA `(.L_x_13) ;  /* 0x0000000000400947 */ /* 0x03cff60003800000 */
[----:B------:R-:W-:Y:S01]  /*12c0*/  MOV R0, 0x0 ;  /* 0x0000000000007802 */ /* 0x000fe20000000f00 */
[----:B------:R-:W-:Y:S01]  /*12d0*/  ULDC.64 UR4, c[0x4][0x68] ;  /* 0x01001a0000047ab9 */ /* 0x000fe20000000a00 */
[----:B------:R-:W-:Y:S01]  /*12e0*/  ULDC.64 UR6, c[0x4][0x8] ;  /* 0x0100020000067ab9 */ /* 0x000fe20000000a00 */
[----:B------:R-:W-:Y:S01]  /*12f0*/  IMAD.U32 R4, RZ, RZ, UR4 ;  /* 0x00000004ff047e24 */ /* 0x000fe2000f8e00ff */
[----:B------:R0:W1:Y:S01]  /*1300*/  LDC.64 R14, c[0x4][R0] ;  /* 0x01000000000e7b82 */ /* 0x0000620000000a00 */
[----:B------:R-:W-:Y:S01]  /*1310*/  IMAD.U32 R5, RZ, RZ, UR5 ;  /* 0x00000005ff057e24 */ /* 0x000fe2000f8e00ff */
[----:B------:R-:W-:Y:S01]  /*1320*/  ULDC.64 UR4, c[0x4][0x70] ;  /* 0x01001c0000047ab9 */ /* 0x000fe20000000a00 */
[----:B------:R-:W-:Y:S02]  /*1330*/  IMAD.U32 R10, RZ, RZ, UR6 ;  /* 0x00000006ff0a7e24 */ /* 0x000fe4000f8e00ff */
[----:B------:R-:W-:Y:S02]  /*1340*/  IMAD.U32 R6, RZ, RZ, UR4 ;  /* 0x00000004ff067e24 */ /* 0x000fe4000f8e00ff */
[----:B------:R-:W-:-:S02]  /*1350*/  IMAD.U32 R7, RZ, RZ, UR5 ;  /* 0x00000005ff077e24 */ /* 0x000fc4000f8e00ff */
[----:B------:R-:W-:Y:S02]  /*1360*/  IMAD.U32 R11, RZ, RZ, UR7 ;  /* 0x00000007ff0b7e24 */ /* 0x000fe4000f8e00ff */
[----:B------:R-:W-:Y:S02]  /*1370*/  IMAD.MOV.U32 R8, RZ, RZ, 0x1e1 ;  /* 0x000001e1ff087424 */ /* 0x000fe400078e00ff */
[----:B------:R-:W-:Y:S02]  /*1380*/  IMAD.MOV.U32 R12, RZ, RZ, 0x1 ;  /* 0x00000001ff0c7424 */ /* 0x000fe400078e00ff */
[----:B0-----:R-:W-:-:S07]  /*1390*/  IMAD.MOV.U32 R13, RZ, RZ, RZ ;  /* 0x000000ffff0d7224 */ /* 0x001fce00078e00ff */
[----:B------:R-:W-:-:S07]  /*13a0*/  LEPC R20, `(.L_x_13) ;  /* 0x000000001014794e */ /* 0x000fce0000000000 */
[----:B-1---5:R-:W-:Y:S05]  /*13b0*/  CALL.ABS.NOINC R14 ;  /* 0x000000000e007343 */ /* 0x022fea0003c00000 */
.L_x_13:
[----:B------:R-:W-:-:S13]  /*13c0*/  ISETP.NE.AND P0, PT, R98, 0x3, PT ;  /* 0x000000036200780c */ /* 0x000fda0003f05270 */
[----:B------:R-:W-:Y:S05]  /*13d0*/  @!P0 BRA `(.L_x_14) ;  /* 0x0000000000048947 */ /* 0x000fea0003800000 */
[----:B------:R-:W-:Y:S01]  /*13e0*/  BPT.TRAP 0x1 ;  /* 0x000000040000795c */ /* 0x000fe20000300000 */
.L_x_14:
[----:B------:R-:W-:Y:S02]  /*13f0*/  IMAD.U32 R3, RZ, RZ, UR41 ;  /* 0x00000029ff037e24 */ /* 0x000fe4000f8e00ff */
[----:B------:R-:W-:-:S03]  /*1400*/  IMAD.U32 R0, RZ, RZ, UR40 ;  /* 0x00000028ff007e24 */ /* 0x000fc6000f8e00ff */
[----:B------:R-:W-:Y:S02]  /*1410*/  LEA R3, R3, UR46, 0x3 ;  /* 0x0000002e03037c11 */ /* 0x000fe4000f8e18ff */
[----:B------:R-:W-:-:S04]  /*1420*/  SHF.L.U32 R0, R0, 0x1f, RZ ;  /* 0x0000001f00007819 */ /* 0x000fc800000006ff */
[----:B------:R0:W1:Y:S01]  /*1430*/  SYNCS.PHASECHK.TRANS64.TRYWAIT P1, [R3+URZ], R0 ;  /* 0x00000000030075a7 */ /* 0x000062000802017f */
[----:B------:R-:W-:Y:S05]  /*1440*/  @!P0 BRA `(.L_x_15) ;  /* 0x0000000000048947 */ /* 0x000fea0003800000 */
[----:B------:R-:W-:Y:S01]  /*1450*/  BPT.TRAP 0x1 ;  /* 0x000000040000795c */ /* 0x000fe20000300000 */
.L_x_15:
[----:B------:R-:W-:-:S05]  /*1460*/  IMAD.U32 R4, RZ, RZ, UR44 ;  /* 0x0000002cff047e24 */ /* 0x000fca000f8e00ff */
[----:B------:R-:W-:Y:S01]  /*1470*/  ISETP.GE.AND P2, PT, R4, 0x1, PT ;  /* 0x000000010400780c */ /* 0x000fe20003f46270 */
[----:B-1----:R-:W-:-:S12]  /*1480*/  @P1 BRA `(.L_x_16) ;  /* 0x0000000000081947 */ /* 0x002fd80003800000 */
[----:B------:R-:W1:Y:S02]  /*1490*/  SYNCS.PHASECHK.TRANS64.TRYWAIT P1, [R3+URZ], R0 ;  /* 0x00000000030075a7 */ /* 0x000e64000802017f */
[----:B-1----:R-:W-:Y:S05]  /*14a0*/  @!P1 BRA `(.L_x_17) ;  /* 0x00000064007c9947 */ /* 0x002fea0003800000 */
.L_x_16:
[----:B------:R-:W-:Y:S05]  /*14b0*/  WARPSYNC.ALL ;  /* 0x0000000000007948 */ /* 0x000fea0003800000 */
[----:B------:R-:W-:Y:S01]  /*14c0*/  UIADD3 UR4, UR46, 0x10100, URZ ;  /* 0x000101002e047890 */ /* 0x000fe2000fffe03f */
[----:B------:R-:W-:Y:S01]  /*14d0*/  WARPGROUP.ARRIVE ;  /* 0x00000000000079c5 */ /* 0x000fe20000000000 */
[----:B------:R-:W-:Y:S02]  /*14e0*/  ULEA UR5, UR41, UR45, 0xa ;  /* 0x0000002d29057291 */ /* 0x000fe4000f8e503f */
[----:B------:R-:W-:Y:S01]  /*14f0*/  USHF.R.U32.HI UR4, URZ, 0x4, UR4 ;  /* 0x000000043f047899 */ /* 0x000fe20008011604 */
[----:B------:R-:W-:Y:S01]  /*1500*/  UMOV UR9, 0x40000040 ;  /* 0x4000004000097882 */ /* 0x000fe20000000000 */
[----:B------:R-:W-:-:S02]  /*1510*/  UMOV UR11, 0x40000040 ;  /* 0x40000040000b7882 */ /* 0x000fc40000000000 */
[----:B------:R-:W-:Y:S01]  /*1520*/  ULOP3.LUT UR4, UR4, 0x3fff, URZ, 0xc0, !UPT ;  /* 0x00003fff04047892 */ /* 0x000fe2000f8ec03f */
[----:B------:R-:W-:-:S03]  /*1530*/  UMOV UR8, UR5 ;  /* 0x0000000500087c82 */ /* 0x000fc60008000000 */
[----:B------:R-:W-:-:S04]  /*1540*/  ULOP3.LUT UR4, UR4, 0x10000, URZ, 0xfc, !UPT ;  /* 0x0001000004047892 */ /* 0x000fc8000f8efc3f */
[----:B------:R-:W-:-:S07]  /*1550*/  ULEA UR6, UR41, UR4, 0xa ;  /* 0x0000000429067291 */ /* 0x000fce000f8e503f */
[----:B------:R-:W-:Y:S02]  /*1560*/  UMOV UR10, UR6 ;  /* 0x00000006000a7c82 */ /* 0x000fe40008000000 */
[----:B------:R-:W-:Y:S01]  /*1570*/  HGMMA.64x128x16.F32 R24, gdesc[UR8], RZ, !UPT, gsb0 ;  /* 0x01e00000081879f0 */ /* 0x000fe2000c0008ff */
[----:B------:R-:W-:Y:S02]  /*1580*/  UIADD3 UR8, UR5, 0x2, URZ ;  /* 0x0000000205087890 */ /* 0x000fe4000fffe03f */
[----:B------:R-:W-:Y:S01]  /*1590*/  UIADD3 UR10, UR6, 0x2, URZ ;  /* 0x00000002060a7890 */ /* 0x000fe2000fffe03f */
[----:B------:R-:W-:Y:S01]  /*15a0*/  UMOV UR9, 0x40000040 ;  /* 0x4000004000097882 */ /* 0x000fe20000000000 */
[----:B------:R-:W-:Y:S01]  /*15b0*/  UMOV UR11, 0x40000040 ;  /* 0x40000040000b7882 */ /* 0x000fe20000000000 */
[----:B------:R-:W-:Y:S02]  /*15c0*/  WARPGROUP.DEPBAR.LE gsb0, 0x0 ;  /* 0x00008000000079c5 */ /* 0x000fe40000010000 */
[----:B------:R-:W-:-:S06]  /*15d0*/  WARPGROUP.ARRIVE ;  /* 0x00000000000079c5 */ /* 0x000fcc0000000000 */
[----:B------:R-:W-:Y:S01]  /*15e0*/  HGMMA.64x128x16.F32 R24, gdesc[UR8], R24, gsb0 ;  /* 0x01e00000081879f0 */ /* 0x000fe20008000818 */
        /* <DEDUP_REMOVED lines=13> */
[----:B------:R-:W-:Y:S03]  /*16c0*/  HGMMA.64x128x16.F32 R24, gdesc[UR8], R24, gsb0 ;  /* 0x01e00000081879f0 */ /* 0x000fe60008000818 */
[----:B------:R-:W-:Y:S02]  /*16d0*/  WARPGROUP.DEPBAR.LE gsb0, 0x0 ;  /* 0x00008000000079c5 */ /* 0x000fe40000010000 */
[----:B------:R-:W-:Y:S05]  /*16e0*/  @!P2 BRA `(.L_x_18) ;  /* 0x00000004001ca947 */ /* 0x000fea0003800000 */
[----:B------:R-:W-:Y:S01]  /*16f0*/  UIADD3 UR5, UR41, 0x1, URZ ;  /* 0x0000000129057890 */ /* 0x000fe2000fffe03f */
[----:B01----:R-:W-:-:S03]  /*1700*/  IMAD.U32 R0, RZ, RZ, UR44 ;  /* 0x0000002cff007e24 */ /* 0x003fc6000f8e00ff */
[----:B------:R-:W-:-:S04]  /*1710*/  UISETP.NE.AND UP0, UPT, UR5, 0x4, UPT ;  /* 0x000000040500788c */ /* 0x000fc8000bf05270 */
[----:B------:R-:W-:Y:S02]  /*1720*/  USEL UR6, URZ, 0x1, UP0 ;  /* 0x000000013f067887 */ /* 0x000fe40008000000 */
[----:B------:R-:W-:Y:S02]  /*1730*/  USEL UR5, UR5, URZ, UP0 ;  /* 0x0000003f05057287 */ /* 0x000fe40008000000 */
[----:B------:R-:W-:-:S06]  /*1740*/  ULOP3.LUT UR6, UR40, UR6, URZ, 0x3c, !UPT ;  /* 0x0000000628067292 */ /* 0x000fcc000f8e3c3f */
[----:B------:R-:W-:Y:S01]  /*1750*/  IMAD.U32 R5, RZ, RZ, UR6 ;  /* 0x00000006ff057e24 */ /* 0x000fe2000f8e00ff */
[----:B------:R-:W-:-:S06]  /*1760*/  UMOV UR6, UR41 ;  /* 0x0000002900067c82 */ /* 0x000fcc0008000000 */
.L_x_25:
[----:B01----:R-:W-:Y:S05]  /*1770*/  @!P0 BRA `(.L_x_19) ;  /* 0x0000000000048947 */ /* 0x003fea0003800000 */
[----:B------:R-:W-:Y:S01]  /*1780*/  BPT.TRAP 0x1 ;  /* 0x000000040000795c */ /* 0x000fe20000300000 */
.L_x_19:
[----:B------:R-:W0:Y:S01]  /*1790*/  S2UR UR8, SR_CgaCtaId ;  /* 0x00000000000879c3 */ /* 0x000e220000008800 */
[----:B------:R-:W-:Y:S01]  /*17a0*/  UMOV UR7, 0x400 ;  /* 0x0000040000077882 */ /* 0x000fe20000000000 */
[----:B------:R-:W-:Y:S01]  /*17b0*/  SHF.L.U32 R3, R5, 0x1f, RZ ;  /* 0x0000001f05037819 */ /* 0x000fe200000006ff */
[----:B0-----:R-:W-:-:S04]  /*17c0*/  ULEA UR13, UR8, UR7, 0x18 ;  /* 0x00000007080d7291 */ /* 0x001fc8000f8ec03f */
[----:B------:R-:W-:-:S09]  /*17d0*/  ULEA UR7, UR5, UR13, 0x3 ;  /* 0x0000000d05077291 */ /* 0x000fd2000f8e183f */
[----:B------:R0:W1:Y:S01]  /*17e0*/  SYNCS.PHASECHK.TRANS64.TRYWAIT P1, [UR7], R3 ;  /* 0x00000003ff0075a7 */ /* 0x0000620008020147 */
[----:B------:R-:W-:Y:S05]  /*17f0*/  @!P0 BRA `(.L_x_20) ;  /* 0x0000000000048947 */ /* 0x000fea0003800000 */
[----:B------:R-:W-:Y:S01]  /*1800*/  BPT.TRAP 0x1 ;  /* 0x000000040000795c */ /* 0x000fe20000300000 */
.L_x_20:
[----:B-1----:R-:W-:Y:S05]  /*1810*/  @P1 BRA `(.L_x_21) ;  /* 0x0000000000081947 */ /* 0x002fea0003800000 */
[----:B------:R-:W1:Y:S02]  /*1820*/  SYNCS.PHASECHK.TRANS64.TRYWAIT P1, [UR7], R3 ;  /* 0x00000003ff0075a7 */ /* 0x000e640008020147 */
[----:B-1----:R-:W-:Y:S05]  /*1830*/  @!P1 BRA `(.L_x_22) ;  /* 0x0000006000ac9947 */ /* 0x002fea0003800000 */
.L_x_21:
[----:B------:R-:W-:Y:S01]  /*1840*/  ULEA UR7, UR5, UR45, 0xa ;  /* 0x0000002d05077291 */ /* 0x000fe2000f8e503f */
[----:B------:R-:W-:Y:S01]  /*1850*/  WARPGROUP.ARRIVE ;  /* 0x00000000000079c5 */ /* 0x000fe20000000000 */
[----:B------:R-:W-:Y:S01]  /*1860*/  ULEA UR12, UR5, UR4, 0xa ;  /* 0x00000004050c7291 */ /* 0x000fe2000f8e503f */
[----:B------:R-:W-:Y:S01]  /*1870*/  UMOV UR9, 0x40000040 ;  /* 0x4000004000097882 */ /* 0x000fe20000000000 */
[----:B------:R-:W-:-:S03]  /*1880*/  UMOV UR11, 0x40000040 ;  /* 0x40000040000b7882 */ /* 0x000fc60000000000 */
[----:B------:R-:W-:Y:S02]  /*1890*/  UMOV UR8, UR7 ;  /* 0x0000000700087c82 */ /* 0x000fe40008000000 */
[----:B------:R-:W-:Y:S02]  /*18a0*/  UMOV UR10, UR12 ;  /* 0x0000000c000a7c82 */ /* 0x000fe40008000000 */
[----:B------:R-:W-:Y:S01]  /*18b0*/  HGMMA.64x128x16.F32 R24, gdesc[UR8], R24, gsb0 ;  /* 0x01e00000081879f0 */ /* 0x000fe20008000818 */
[----:B------:R-:W-:Y:S02]  /*18c0*/  UIADD3 UR8, UR7, 0x2, URZ ;  /* 0x0000000207087890 */ /* 0x000fe4000fffe03f */
[----:B------:R-:W-:Y:S01]  /*18d0*/  UIADD3 UR10, UR12, 0x2, URZ ;  /* 0x000000020c0a7890 */ /* 0x000fe2000fffe03f */
[----:B------:R-:W-:Y:S01]  /*18e0*/  UMOV UR9, 0x40000040 ;  /* 0x4000004000097882 */ /* 0x000fe20000000000 */
[----:B------:R-:W-:Y:S01]  /*18f0*/  UMOV UR11, 0x40000040 ;  /* 0x40000040000b7882 */ /* 0x000fe20000000000 */
[----:B------:R-:W-:-:S02]  /*1900*/  WARPGROUP.DEPBAR.LE gsb0, 0x0 ;  /* 0x00008000000079c5 */ /* 0x000fc40000010000 */
        /* <DEDUP_REMOVED lines=18> */
[----:B------:R-:W-:Y:S01]  /*1a30*/  BPT.TRAP 0x1 ;  /* 0x000000040000795c */ /* 0x000fe20000300000 */
.L_x_23:
[----:B------:R-:W-:Y:S01]  /*1a40*/  ULEA UR7, UR6, UR13, 0x3 ;  /* 0x0000000d06077291 */ /* 0x000fe2000f8e183f */
[----:B------:R-:W-:-:S03]  /*1a50*/  ISETP.GT.U32.AND P1, PT, R18, 0x1, PT ;  /* 0x000000011200780c */ /* 0x000fc60003f24070 */
[----:B------:R-:W-:-:S04]  /*1a60*/  UIADD3 UR7, UR7, 0x20, URZ ;  /* 0x0000002007077890 */ /* 0x000fc8000fffe03f */
[----:B------:R-:W-:-:S09]  /*1a70*/  UPRMT UR7, URZ, 0x654, UR7 ;  /* 0x000006543f077896 */ /* 0x000fd20008000007 */
[----:B------:R-:W-:Y:S01]  /*1a80*/  SYNCS.ARRIVE.TRANS64.RED.A1T0 RZ, [UR7], RZ ;  /* 0x000000ffffff79a7 */ /* 0x000fe20008100407 */
[----:B------:R-:W-:Y:S05]  /*1a90*/  @P1 BRA `(.L_x_24) ;  /* 0x0000000000041947 */ /* 0x000fea0003800000 */
[----:B------:R-:W-:Y:S01]  /*1aa0*/  BPT.TRAP 0x1 ;  /* 0x000000040000795c */ /* 0x000fe20000300000 */
.L_x_24:
[----:B------:R-:W-:Y:S01]  /*1ab0*/  UIADD3 UR5, UR5, 0x1, URZ ;  /* 0x0000000105057890 */ /* 0x000fe2000fffe03f */
[C---:B------:R-:W-:Y:S01]  /*1ac0*/  ISETP.GT.AND P1, PT, R0.reuse, 0x1, PT ;  /* 0x000000010000780c */ /* 0x040fe20003f24270 */
[----:B------:R-:W-:Y:S01]  /*1ad0*/  UIADD3 UR6, UR6, 0x1, URZ ;  /* 0x0000000106067890 */ /* 0x000fe2000fffe03f */
[----:B------:R-:W-:Y:S01]  /*1ae0*/  VIADD R0, R0, 0xffffffff ;  /* 0xffffffff00007836 */ /* 0x000fe20000000000 */
[----:B------:R-:W-:Y:S02]  /*1af0*/  UISETP.NE.AND UP0, UPT, UR5, 0x4, UPT ;  /* 0x000000040500788c */ /* 0x000fe4000bf05270 */
[----:B------:R-:W-:Y:S02]  /*1b00*/  UISETP.NE.AND UP1, UPT, UR6, 0x4, UPT ;  /* 0x000000040600788c */ /* 0x000fe4000bf25270 */
[----:B------:R-:W-:Y:S02]  /*1b10*/  USEL UR7, URZ, 0x1, UP0 ;  /* 0x000000013f077887 */ /* 0x000fe40008000000 */
[----:B------:R-:W-:-:S02]  /*1b20*/  USEL UR5, UR5, URZ, UP0 ;  /* 0x0000003f05057287 */ /* 0x000fc40008000000 */
[----:B------:R-:W-:Y:S02]  /*1b30*/  USEL UR6, UR6, URZ, UP1 ;  /* 0x0000003f06067287 */ /* 0x000fe40008800000 */
[----:B------:R-:W-:Y:S01]  /*1b40*/  LOP3.LUT R5, R5, UR7, RZ, 0x3c, !PT ;  /* 0x0000000705057c12 */ /* 0x000fe2000f8e3cff */
[----:B------:R-:W-:Y:S09]  /*1b50*/  @P1 BRA `(.L_x_25) ;  /* 0xfffffffc00041947 */ /* 0x000ff2000383ffff */
.L_x_18:
[----:B01----:R-:W0:Y:S02]  /*1b60*/  LDC R0, c[0x0][0x28c] ;  /* 0x0000a300ff007b82 */ /* 0x003e240000000800 */
[----:B0-----:R-:W-:-:S13]  /*1b70*/  ISETP.GE.AND P1, PT, R0, 0x1, PT ;  /* 0x000000010000780c */ /* 0x001fda0003f26270 */
[----:B------:R-:W-:Y:S05]  /*1b80*/  @!P1 BRA `(.L_x_26) ;  /* 0x0000000000389947 */ /* 0x000fea0003800000 */
[----:B------:R-:W-:Y:S05]  /*1b90*/  @!P0 BRA `(.L_x_27) ;  /* 0x0000000000048947 */ /* 0x000fea0003800000 */
[----:B------:R-:W-:Y:S01]  /*1ba0*/  BPT.TRAP 0x1 ;  /* 0x000000040000795c */ /* 0x000fe20000300000 */
.L_x_27:
[----:B------:R-:W0:Y:S01]  /*1bb0*/  S2UR UR6, SR_CgaCtaId ;  /* 0x00000000000679c3 */ /* 0x000e220000008800 */
[----:B------:R-:W-:Y:S01]  /*1bc0*/  UIADD3 UR4, UR44, UR41, URZ ;  /* 0x000000292c047290 */ /* 0x000fe2000fffe03f */
[----:B------:R-:W-:Y:S01]  /*1bd0*/  ISETP.GT.U32.AND P0, PT, R18, 0x1, PT ;  /* 0x000000011200780c */ /* 0x000fe20003f04070 */
[----:B------:R-:W-:Y:S02]  /*1be0*/  UMOV UR5, 0x400 ;  /* 0x0000040000057882 */ /* 0x000fe40000000000 */
[----:B------:R-:W-:-:S04]  /*1bf0*/  USHF.L.U32 UR4, UR4, 0x3, URZ ;  /* 0x0000000304047899 */ /* 0x000fc8000800063f */
[----:B------:R-:W-:Y:S02]  /*1c00*/  ULOP3.LUT UR4, UR4, 0x18, URZ, 0xc0, !UPT ;  /* 0x0000001804047892 */ /* 0x000fe4000f8ec03f */
[----:B0-----:R-:W-:-:S04]  /*1c10*/  ULEA UR5, UR6, UR5, 0x18 ;  /* 0x0000000506057291 */ /* 0x001fc8000f8ec03f */
[----:B------:R-:W-:-:S04]  /*1c20*/  UIADD3 UR4, UR5, 0x20, UR4 ;  /* 0x0000002005047890 */ /* 0x000fc8000fffe004 */
[----:B------:R-:W-:-:S09]  /*1c30*/  UPRMT UR4, URZ, 0x654, UR4 ;  /* 0x000006543f047896 */ /* 0x000fd20008000004 */
[----:B------:R-:W-:Y:S01]  /*1c40*/  SYNCS.ARRIVE.TRANS64.RED.A1T0 RZ, [UR4], RZ ;  /* 0x000000ffffff79a7 */ /* 0x000fe20008100404 */
[----:B------:R-:W-:Y:S05]  /*1c50*/  @P0 BRA `(.L_x_26) ;  /* 0x0000000000040947 */ /* 0x000fea0003800000 */
[----:B------:R-:W-:Y:S01]  /*1c60*/  BPT.TRAP 0x1 ;  /* 0x000000040000795c */ /* 0x000fe20000300000 */
.L_x_26:
[----:B------:R-:W-:Y:S01]  /*1c70*/  IMAD.SHL.U32 R6, R100, 0x80, RZ ;  /* 0x0000008064067824 */ /* 0x000fe200078e00ff */
[----:B------:R-:W-:Y:S01]  /*1c80*/  ULDC UR6, c[0x0][0x288] ;  /* 0x0000a20000067ab9 */ /* 0x000fe20000000800 */
[----:B------:R-:W-:Y:S01]  /*1c90*/  SHF.R.S32.HI R11, RZ, 0x1f, R99 ;  /* 0x0000001fff0b7819 */ /* 0x000fe20000011463 */
[C---:B------:R-:W-:Y:S01]  /*1ca0*/  IMAD.SHL.U32 R10, R101.reuse, 0x80, RZ ;  /* 0x00000080650a7824 */ /* 0x040fe200078e00ff */
[----:B------:R-:W-:Y:S01]  /*1cb0*/  ULDC.64 UR4, c[0x0][0x5d0] ;  /* 0x0001740000047ab9 */ /* 0x000fe20000000a00 */
[C---:B------:R-:W-:Y:S01]  /*1cc0*/  LOP3.LUT R8, R6.reuse, 0x6, R93, 0xf8, !PT ;  /* 0x0000000606087812 */ /* 0x040fe200078ef85d */
[----:B------:R-:W-:Y:S01]  /*1cd0*/  IMAD.WIDE R100, R101, 0x80, R22 ;  /* 0x0000008065647825 */ /* 0x000fe200078e0216 */
[----:B------:R-:W-:Y:S01]  /*1ce0*/  ISETP.GE.AND P0, PT, R6, UR6, PT ;  /* 0x0000000606007c0c */ /* 0x000fe2000bf06270 */
[----:B------:R-:W-:Y:S01]  /*1cf0*/  ULDC UR6, c[0x0][0x284] ;  /* 0x0000a10000067ab9 */ /* 0x000fe20000000800 */
[----:B------:R-:W-:Y:S01]  /*1d00*/  SHF.R.S32.HI R9, RZ, 0x1f, R8 ;  /* 0x0000001fff097819 */ /* 0x000fe20000011408 */
[----:B------:R-:W-:Y:S01]  /*1d10*/  IMAD R0, R11, UR4, RZ ;  /* 0x000000040b007c24 */ /* 0x000fe2000f8e02ff */
[----:B------:R-:W-:-:S03]  /*1d20*/  ISETP.GE.OR P0, PT, R10, UR6, P0 ;  /* 0x000000060a007c0c */ /* 0x000fc60008706670 */
[C---:B------:R-:W-:Y:S02]  /*1d30*/  IMAD R3, R99.reuse, UR5, R0 ;  /* 0x0000000563037c24 */ /* 0x040fe4000f8e0200 */
[----:B------:R-:W-:Y:S01]  /*1d40*/  IMAD.WIDE.U32 R4, R99, UR4, R8 ;  /* 0x0000000463047c25 */ /* 0x000fe2000f8e0008 */
[----:B------:R-:W-:-:S03]  /*1d50*/  ULDC.64 UR4, c[0x0][0x5c8] ;  /* 0x0001720000047ab9 */ /* 0x000fc60000000a00 */
[----:B------:R-:W-:Y:S02]  /*1d60*/  IMAD R7, R101, UR4, RZ ;  /* 0x0000000465077c24 */ /* 0x000fe4000f8e02ff */
[----:B------:R-:W-:Y:S02]  /*1d70*/  IMAD.IADD R5, R5, 0x1, R3 ;  /* 0x0000000105057824 */ /* 0x000fe400078e0203 */
[C---:B------:R-:W-:Y:S02]  /*1d80*/  IMAD R7, R100.reuse, UR5, R7 ;  /* 0x0000000564077c24 */ /* 0x040fe4000f8e0207 */
[----:B------:R-:W-:-:S04]  /*1d90*/  IMAD.WIDE.U32 R102, R100, UR4, R4 ;  /* 0x0000000464667c25 */ /* 0x000fc8000f8e0004 */
[----:B------:R-:W-:Y:S01]  /*1da0*/  IMAD.MOV.U32 R0, RZ, RZ, -0x1 ;  /* 0xffffffffff007424 */ /* 0x000fe200078e00ff */
[----:B------:R-:W-:Y:S06]  /*1db0*/  @P0 BRA `(.L_x_28) ;  /* 0x00000040001c0947 */ /* 0x000fec0003800000 */
[----:B-----5:R-:W-:Y:S01]  /*1dc0*/  FSETP.NEU.AND P0, PT, R88, RZ, PT ;  /* 0x000000ff5800720b */ /* 0x020fe20003f0d000 */
[----:B------:R-:W-:Y:S01]  /*1dd0*/  IMAD.IADD R4, R89, 0x1, -R6 ;  /* 0x0000000159047824 */ /* 0x000fe200078e0a06 */
[----:B------:R-:W-:Y:S01]  /*1de0*/  BSSY B0, `(.L_x_28) ;  /* 0x0000404000007945 */ /* 0x000fe20003800000 */
[----:B------:R-:W-:Y:S02]  /*1df0*/  IMAD.IADD R3, R97, 0x1, -R10 ;  /* 0x0000000161037824 */ /* 0x000fe400078e0a0a */
[----:B------:R-:W-:Y:S01]  /*1e00*/  IMAD.IADD R113, R103, 0x1, R7 ;  /* 0x0000000167717824 */ /* 0x000fe200078e0207 */
[----:B------:R-:W-:-:S04]  /*1e10*/  ISETP.GT.AND P2, PT, R4, RZ, PT ;  /* 0x000000ff0400720c */ /* 0x000fc80003f44270 */
[----:B------:R-:W-:-:S03]  /*1e20*/  ISETP.GT.AND P1, PT, R3, RZ, P2 ;  /* 0x000000ff0300720c */ /* 0x000fc60001724270 */
[----:B------:R-:W-:Y:S10]  /*1e30*/  @!P0 BRA `(.L_x_29) ;  /* 0x0000002c00288947 */ /* 0x000ff40003800000 */
[----:B------:R-:W0:Y:S01]  /*1e40*/  LDC.64 R106, c[0x0][0x5b8] ;  /* 0x00016e00ff6a7b82 */ /* 0x000e220000000a00 */
[----:B------:R-:W-:-:S07]  /*1e50*/  ULDC.64 UR4, c[0x0][0x5c0] ;  /* 0x0001700000047ab9 */ /* 0x000fce0000000a00 */
[----:B------:R-:W1:Y:S08]  /*1e60*/  LDC.64 R108, c[0x0][0x5b0] ;  /* 0x00016c00ff6c7b82 */ /* 0x000e700000000a00 */
[----:B------:R-:W2:Y:S01]  /*1e70*/  LDC.64 R110, c[0x0][0x5a8] ;  /* 0x00016a00ff6e7b82 */ /* 0x000ea20000000a00 */
[-C--:B0-----:R-:W-:Y:S02]  /*1e80*/  IMAD R6, R11, R106.reuse, RZ ;  /* 0x0000006a0b067224 */ /* 0x081fe400078e02ff */
[----:B------:R-:W-:-:S04]  /*1e90*/  IMAD.WIDE.U32 R104, R99, R106, R8 ;  /* 0x0000006a63687225 */ /* 0x000fc800078e0008 */
[----:B------:R-:W-:Y:S02]  /*1ea0*/  IMAD R103, R99, R107, R6 ;  /* 0x0000006b63677224 */ /* 0x000fe400078e0206 */
[-C--:B-1----:R-:W-:Y:S02]  /*1eb0*/  IMAD R5, R101, R108.reuse, RZ ;  /* 0x0000006c65057224 */ /* 0x082fe400078e02ff */
[----:B------:R-:W-:Y:S02]  /*1ec0*/  IMAD.IADD R13, R105, 0x1, R103 ;  /* 0x00000001690d7824 */ /* 0x000fe400078e0267 */
[----:B------:R-:W-:Y:S02]  /*1ed0*/  IMAD.MOV.U32 R12, RZ, RZ, R104 ;  /* 0x000000ffff0c7224 */ /* 0x000fe400078e0068 */
[C---:B------:R-:W-:Y:S02]  /*1ee0*/  IMAD R107, R100.reuse, R109, R5 ;  /* 0x0000006d646b7224 */ /* 0x040fe400078e0205 */
[----:B------:R-:W-:-:S04]  /*1ef0*/  IMAD.WIDE.U32 R6, R100, R108, R12 ;  /* 0x0000006c64067225 */ /* 0x000fc800078e000c */
[----:B------:R-:W-:Y:S01]  /*1f00*/  IMAD.IADD R5, R7, 0x1, R107 ;  /* 0x0000000107057824 */ /* 0x000fe200078e026b */
[----:B--2---:R-:W-:-:S04]  /*1f10*/  LEA R14, P0, R6, R110, 0x1 ;  /* 0x0000006e060e7211 */ /* 0x004fc800078008ff */
[----:B------:R-:W-:-:S05]  /*1f20*/  LEA.HI.X R15, R6, R111, R5, 0x1, P0 ;  /* 0x0000006f060f7211 */ /* 0x000fca00000f0c05 */
[----:B------:R0:W2:Y:S01]  /*1f30*/  @P1 LDG.E.LTC128B.U16 R5, desc[UR38][R14.64] ;  /* 0x000000260e051981 */ /* 0x0000a2000c1e1520 */
[----:B------:R-:W-:Y:S01]  /*1f40*/  LEA R10, P0, R102, UR4, 0x1 ;  /* 0x00000004660a7c11 */ /* 0x000fe2000f8008ff */
[----:B------:R-:W-:Y:S01]  /*1f50*/  IMAD.WIDE.U32 R6, R100, R108, R8 ;  /* 0x0000006c64067225 */ /* 0x000fe200078e0008 */
[----:B------:R-:W-:Y:S03]  /*1f60*/  BSSY B1, `(.L_x_30) ;  /* 0x0000012000017945 */ /* 0x000fe60003800000 */
[----:B------:R-:W-:Y:S02]  /*1f70*/  IMAD.IADD R7, R107, 0x1, R7 ;  /* 0x000000016b077824 */ /* 0x000fe400078e0207 */
[----:B------:R-:W-:Y:S01]  /*1f80*/  IMAD.WIDE.U32 R20, R99, R106, R6 ;  /* 0x0000006a63147225 */ /* 0x000fe200078e0006 */
[----:B0-----:R-:W-:-:S03]  /*1f90*/  SHF.L.U64.HI R15, R108, 0x3, R109 ;  /* 0x000000036c0f7819 */ /* 0x001fc6000001026d */
[----:B------:R-:W-:Y:S01]  /*1fa0*/  IMAD.IADD R7, R103, 0x1, R21 ;  /* 0x0000000167077824 */ /* 0x000fe200078e0215 */
[----:B------:R-:W-:Y:S01]  /*1fb0*/  LEA R6, P4, R20, R110, 0x1 ;  /* 0x0000006e14067211 */ /* 0x000fe200078808ff */
[----:B------:R-:W-:-:S03]  /*1fc0*/  IMAD.SHL.U32 R14, R108, 0x8, RZ ;  /* 0x000000086c0e7824 */ /* 0x000fc600078e00ff */
[----:B------:R-:W-:Y:S01]  /*1fd0*/  LEA.HI.X R7, R20, R111, R7, 0x1, P4 ;  /* 0x0000006f14077211 */ /* 0x000fe200020f0c07 */
[----:B--2---:R-:W-:-:S05]  /*1fe0*/  HADD2.F32 R11, -RZ, R5.H0_H0 ;  /* 0x20000005ff0b7230 */ /* 0x004fca0000004100 */
[----:B------:R-:W-:-:S04]  /*1ff0*/  FMUL R11, R11, R88 ;  /* 0x000000580b0b7220 */ /* 0x000fc80000400000 */
[----:B------:R-:W-:Y:S01]  /*2000*/  FFMA R24, R24, R19, R11 ;  /* 0x0000001318187223 */ /* 0x000fe2000000000b */
[----:B------:R-:W-:Y:S02]  /*2010*/  LEA.HI.X R11, R102, UR5, R113, 0x1, P0 ;  /* 0x00000005660b7c11 */ /* 0x000fe400080f0c71 */
[----:B------:R-:W-:Y:S02]  /*2020*/  ISETP.GT.AND P0, PT, R4, 0x1, PT ;  /* 0x000000010400780c */ /* 0x000fe40003f04270 */
[----:B------:R-:W-:Y:S02]  /*2030*/  F2FP.F16.F32.PACK_AB R24, RZ, R24 ;  /* 0x00000018ff18723e */ /* 0x000fe400000000ff */
[----:B------:R-:W-:-:S03]  /*2040*/  ISETP.GT.AND P3, PT, R3, RZ, P0 ;  /* 0x000000ff0300720c */ /* 0x000fc60000764270 */
[----:B------:R0:W-:Y:S10]  /*2050*/  @P1 STG.E.U16 desc[UR38][R10.64], R24 ;  /* 0x000000180a001986 */ /* 0x0001f4000c101526 */
[----:B------:R-:W-:Y:S05]  /*2060*/  @!P3 BRA `(.L_x_31) ;  /* 0x000000000004b947 */ /* 0x000fea0003800000 */
[----:B------:R1:W5:Y:S02]  /*2070*/  LDG.E.LTC128B.U16 R5, desc[UR38][R6.64+0x2] ;  /* 0x0000022606057981 */ /* 0x000364000c1e1520 */
.L_x_31:
[----:B------:R-:W-:Y:S05]  /*2080*/  BSYNC B1 ;  /* 0x0000000000017941 */ /* 0x000fea0003800000 */
.L_x_30:
[----:B-----5:R-:W-:Y:S01]  /*2090*/  HADD2.F32 R101, -RZ, R5.H0_H0 ;  /* 0x20000005ff657230 */ /* 0x020fe20000004100 */
[----:B------:R-:W-:Y:S01]  /*20a0*/  ISETP.GT.AND P2, PT, R3, 0x8, P2 ;  /* 0x000000080300780c */ /* 0x000fe20001744270 */
[----:B------:R-:W-:Y:S01]  /*20b0*/  IMAD.WIDE.U32 R20, R100, R108, R14 ;  /* 0x0000006c64147225 */ /* 0x000fe200078e000e */
[----:B0-----:R-:W-:-:S03]  /*20c0*/  PRMT R24, R5, 0x7610, R24 ;  /* 0x0000761005187816 */ /* 0x001fc60000000018 */
[----:B------:R-:W-:Y:S01]  /*20d0*/  FMUL R12, R101, R88 ;  /* 0x00000058650c7220 */ /* 0x000fe20000400000 */
[----:B------:R-:W-:Y:S01]  /*20e0*/  IMAD.IADD R107, R107, 0x1, R21 ;  /* 0x000000016b6b7824 */ /* 0x000fe200078e0215 */
[----:B------:R-:W-:Y:S02]  /*20f0*/  IADD3 R104, P1, R104, R20, RZ ;  /* 0x0000001468687210 */ /* 0x000fe40007f3e0ff */
[----:B------:R-:W-:-:S03]  /*2100*/  FFMA R12, R25, R19, R12 ;  /* 0x00000013190c7223 */ /* 0x000fc6000000000c */
[----:B------:R-:W-:Y:S01]  /*2110*/  IMAD.X R13, R107, 0x1, R13, P1 ;  /* 0x000000016b0d7824 */ /* 0x000fe200008e060d */
[C---:B------:R-:W-:Y:S02]  /*2120*/  LEA R14, P1, R104.reuse, R110, 0x1 ;  /* 0x0000006e680e7211 */ /* 0x040fe400078208ff */
[----:B------:R-:W-:Y:S02]  /*2130*/  F2FP.F16.F32.PACK_AB R12, RZ, R12 ;  /* 0x0000000cff0c723e */ /* 0x000fe400000000ff */
[----:B------:R-:W-:Y:S02]  /*2140*/  LEA.HI.X R15, R104, R111, R13, 0x1, P1 ;  /* 0x0000006f680f7211 */ /* 0x000fe400008f0c0d */
[----:B------:R-:W-:-:S05]  /*2150*/  PRMT R21, R12, 0x7610, R21 ;  /* 0x000076100c157816 */ /* 0x000fca0000000015 */
[----:B------:R0:W-:Y:S04]  /*2160*/  @P3 STG.E.U16 desc[UR38][R10.64+0x2], R21 ;  /* 0x000002150a003986 */ /* 0x0001e8000c101526 */
[----:B------:R-:W2:Y:S01]  /*2170*/  @P2 LDG.E.LTC128B.U16 R24, desc[UR38][R14.64] ;  /* 0x000000260e182981 */ /* 0x000ea2000c1e1520 */
[----:B------:R-:W-:Y:S01]  /*2180*/  IADD3 R20, P1, R8, R20, RZ ;  /* 0x0000001408147210 */ /* 0x000fe20007f3e0ff */
[----:B------:R-:W-:Y:S01]  /*2190*/  BSSY B1, `(.L_x_32) ;  /* 0x0000011000017945 */ /* 0x000fe20003800000 */
[C---:B------:R-:W-:Y:S02]  /*21a0*/  SHF.L.U64.HI R13, R92.reuse, 0x1, R91 ;  /* 0x000000015c0d7819 */ /* 0x040fe4000001025b */
[----:B------:R-:W-:Y:S01]  /*21b0*/  ISETP.GT.AND P0, PT, R3, 0x8, P0 ;  /* 0x000000080300780c */ /* 0x000fe20000704270 */
[----:B0-----:R-:W-:Y:S01]  /*21c0*/  IMAD.X R21, R9, 0x1, R107, P1 ;  /* 0x0000000109157824 */ /* 0x001fe200008e066b */
[----:B------:R-:W-:Y:S01]  /*21d0*/  LEA R12, P1, R92, R10, 0x1 ;  /* 0x0000000a5c0c7211 */ /* 0x000fe200078208ff */
[----:B------:R-:W-:-:S04]  /*21e0*/  IMAD.WIDE.U32 R20, R99, R106, R20 ;  /* 0x0000006a63147225 */ /* 0x000fc800078e0014 */
[----:B------:R-:W-:Y:S01]  /*21f0*/  IMAD.X R13, R13, 0x1, R11, P1 ;  /* 0x000000010d0d7824 */ /* 0x000fe200008e060b */
[----:B------:R-:W-:Y:S01]  /*2200*/  LEA R8, P3, R20, R110, 0x1 ;  /* 0x0000006e14087211 */ /* 0x000fe200078608ff */
[----:B------:R-:W-:-:S05]  /*2210*/  IMAD.IADD R9, R103, 0x1, R21 ;  /* 0x0000000167097824 */ /* 0x000fca00078e0215 */
[----:B------:R-:W-:Y:S01]  /*2220*/  LEA.HI.X R9, R20, R111, R9, 0x1, P3 ;  /* 0x0000006f14097211 */ /* 0x000fe200018f0c09 */
[----:B--2---:R-:W-:-:S05]  /*2230*/  HADD2.F32 R5, -RZ, R24.H0_H0 ;  /* 0x20000018ff057230 */ /* 0x004fca0000004100 */
[----:B------:R-:W-:-:S04]  /*2240*/  FMUL R5, R5, R88 ;  /* 0x0000005805057220 */ /* 0x000fc80000400000 */
[----:B------:R-:W-:-:S05]  /*2250*/  FFMA R5, R26, R19, R5 ;  /* 0x000000131a057223 */ /* 0x000fca0000000005 */
[----:B------:R-:W-:-:S05]  /*2260*/  F2FP.F16.F32.PACK_AB R5, RZ, R5 ;  /* 0x00000005ff05723e */ /* 0x000fca00000000ff */
[----:B------:R0:W-:Y:S01]  /*2270*/  @P2 STG.E.U16 desc[UR38][R12.64], R5 ;  /* 0x000000050c002986 */ /* 0x0001e2000c101526 */
[----:B------:R-:W-:Y:S05]  /*2280*/  @!P0 BRA `(.L_x_33) ;  /* 0x0000000000048947 */ /* 0x000fea0003800000 */
[----:B------:R2:W5:Y:S02]  /*2290*/  LDG.E.LTC128B.U16 R24, desc[UR38][R8.64+0x2] ;  /* 0x0000022608187981 */ /* 0x000564000c1e1520 */
.L_x_33:
[----:B------:R-:W-:Y:S05]  /*22a0*/  BSYNC B1 ;  /* 0x0000000000017941 */ /* 0x000fea0003800000 */
.L_x_32:
[----:B0----5:R-:W-:Y:S01]  /*22b0*/  HADD2.F32 R5, -RZ, R24.H0_H0 ;  /* 0x20000018ff057230 */ /* 0x021fe20000004100 */
[----:B------:R-:W-:Y:S01]  /*22c0*/  ISETP.GT.AND P1, PT, R4, 0x8, PT ;  /* 0x000000080400780c */ /* 0x000fe20003f24270 */
[----:B------:R-:W-:Y:S03]  /*22d0*/  BSSY B1, `(.L_x_34) ;  /* 0x0000008000017945 */ /* 0x000fe60003800000 */
[----:B------:R-:W-:Y:S01]  /*22e0*/  FMUL R14, R5, R88 ;  /* 0x00000058050e7220 */ /* 0x000fe20000400000 */
[----:B------:R-:W-:-:S03]  /*22f0*/  ISETP.GT.AND P2, PT, R3, RZ, P1 ;  /* 0x000000ff0300720c */ /* 0x000fc60000f44270 */
[----:B------:R-:W-:-:S05]  /*2300*/  FFMA R14, R27, R19, R14 ;  /* 0x000000131b0e7223 */ /* 0x000fca000000000e */
[----:B------:R-:W-:-:S05]  /*2310*/  F2FP.F16.F32.PACK_AB R14, RZ, R14 ;  /* 0x0000000eff0e723e */ /* 0x000fca00000000ff */
[----:B------:R0:W-:Y:S01]  /*2320*/  @P0 STG.E.U16 desc[UR38][R12.64+0x2], R14 ;  /* 0x0000020e0c000986 */ /* 0x0001e2000c101526 */
[----:B------:R-:W-:Y:S05]  /*2330*/  @!P2 BRA `(.L_x_35) ;  /* 0x000000000004a947 */ /* 0x000fea0003800000 */
[----:B------:R3:W5:Y:S02]  /*2340*/  LDG.E.LTC128B.U16 R24, desc[UR38][R6.64+0x10] ;  /* 0x0000102606187981 */ /* 0x000764000c1e1520 */
.L_x_35:
[----:B------:R-:W-:Y:S05]  /*2350*/  BSYNC B1 ;  /* 0x0000000000017941 */ /* 0x000fea0003800000 */
.L_x_34:
[----:B-----5:R-:W-:Y:S01]  /*2360*/  HADD2.F32 R5, -RZ, R24.H0_H0 ;  /* 0x20000018ff057230 */ /* 0x020fe20000004100 */
        /* <DEDUP_REMOVED lines=9> */
.L_x_37:
[----:B------:R-:W-:Y:S05]  /*2400*/  BSYNC B1 ;  /* 0x0000000000017941 */ /* 0x000fea0003800000 */
.L_x_36:
[----:B----45:R-:W-:Y:S01]  /*2410*/  HADD2.F32 R5, -RZ, R24.H0_H0 ;  /* 0x20000018ff057230 */ /* 0x030fe20000004100 */
[----:B------:R-:W-:Y:S01]  /*2420*/  ISETP.GT.AND P1, PT, R3, 0x8, P1 ;  /* 0x000000080300780c */ /* 0x000fe20000f24270 */
[----:B------:R-:W-:Y:S03]  /*2430*/  BSSY B1, `(.L_x_38) ;  /* 0x0000007000017945 */ /* 0x000fe60003800000 */
[----:B0-----:R-:W-:-:S04]  /*2440*/  FMUL R14, R5, R88 ;  /* 0x00000058050e7220 */ /* 0x001fc80000400000 */
[----:B------:R-:W-:-:S05]  /*2450*/  FFMA R14, R29, R19, R14 ;  /* 0x000000131d0e7223 */ /* 0x000fca000000000e */
[----:B------:R-:W-:-:S05]  /*2460*/  F2FP.F16.F32.PACK_AB R14, RZ, R14 ;  /* 0x0000000eff0e723e */ /* 0x000fca00000000ff */
[----:B------:R0:W-:Y:S01]  /*2470*/  @P3 STG.E.U16 desc[UR38][R10.64+0x12], R14 ;  /* 0x0000120e0a003986 */ /* 0x0001e2000c101526 */
[----:B------:R-:W-:Y:S05]  /*2480*/  @!P1 BRA `(.L_x_39) ;  /* 0x0000000000049947 */ /* 0x000fea0003800000 */
[----:B------:R4:W5:Y:S02]  /*2490*/  LDG.E.LTC128B.U16 R24, desc[UR38][R8.64+0x10] ;  /* 0x0000102608187981 */ /* 0x000964000c1e1520 */
.L_x_39:
[----:B------:R-:W-:Y:S05]  /*24a0*/  BSYNC B1 ;  /* 0x0000000000017941 */ /* 0x000fea0003800000 */
.L_x_38:
[----:B-----5:R-:W-:Y:S01]  /*24b0*/  HADD2.F32 R5, -RZ, R24.H0_H0 ;  /* 0x20000018ff057230 */ /* 0x020fe20000004100 */
[----:B------:R-:W-:Y:S01]  /*24c0*/  ISETP.GT.AND P0, PT, R3, 0x8, P0 ;  /* 0x000000080300780c */ /* 0x000fe20000704270 */
[----:B------:R-:W-:Y:S03]  /*24d0*/  BSSY B1, `(.L_x_40) ;  /* 0x0000007000017945 */ /* 0x000fe60003800000 */
[----:B------:R-:W-:-:S04]  /*24e0*/  FMUL R5, R5, R88 ;  /* 0x0000005805057220 */ /* 0x000fc80000400000 */
[----:B------:R-:W-:-:S05]  /*24f0*/  FFMA R5, R30, R19, R5 ;  /* 0x000000131e057223 */ /* 0x000fca0000000005 */
[----:B------:R-:W-:-:S05]  /*2500*/  F2FP.F16.F32.PACK_AB R5, RZ, R5 ;  /* 0x00000005ff05723e */ /* 0x000fca00000000ff */
[----:B------:R0:W-:Y:S01]  /*2510*/  @P1 STG.E.U16 desc[UR38][R12.64+0x10], R5 ;  /* 0x000010050c001986 */ /* 0x0001e2000c101526 */
[----:B------:R-:W-:Y:S05]  /*2520*/  @!P0 BRA `(.L_x_41) ;  /* 0x0000000000048947 */ /* 0x000fea0003800000 */
[----:B------:R0:W5:Y:S02]  /*2530*/  LDG.E.LTC128B.U16 R24, desc[UR38][R8.64+0x12] ;  /* 0x0000122608187981 */ /* 0x000164000c1e1520 */
.L_x_41:
[----:B------:R-:W-:Y:S05]  /*2540*/  BSYNC B1 ;  /* 0x0000000000017941 */ /* 0x000fea0003800000 */
.L_x_40:
        /* <DEDUP_REMOVED lines=10> */
.L_x_43:
[----:B------:R-:W-:Y:S05]  /*25f0*/  BSYNC B1 ;  /* 0x0000000000017941 */ /* 0x000fea0003800000 */
.L_x_42:
        /* <DEDUP_REMOVED lines=10> */
.L_x_45:
[----:B------:R-:W-:Y:S05]  /*26a0*/  BSYNC B1 ;  /* 0x0000000000017941 */ /* 0x000fea0003800000 */
.L_x_44:
[----:B0----5:R-:W-:Y:S01]  /*26b0*/  HADD2.F32 R5, -RZ, R24.H0_H0 ;  /* 0x20000018ff057230 */ /* 0x021fe20000004100 */
        /* <DEDUP_REMOVED lines=8> */
.L_x_47:
[----:B------:R-:W-:Y:S05]  /*2740*/  BSYNC B1 ;  /* 0x0000000000017941 */ /* 0x000fea0003800000 */
.L_x_46:
        /* <DEDUP_REMOVED lines=9> */
.L_x_49:
[----:B------:R-:W-:Y:S05]  /*27e0*/  BSYNC B1 ;  /* 0x0000000000017941 */ /* 0x000fea0003800000 */
.L_x_48:
        /* <DEDUP_REMOVED lines=10> */
.L_x_51:
[----:B------:R-:W-:Y:S05]  /*2890*/  BSYNC B1 ;  /* 0x0000000000017941 */ /* 0x000fea0003800000 */
.L_x_50:
        /* <DEDUP_REMOVED lines=10> */
.L_x_53:
[----:B------:R-:W-:Y:S05]  /*2940*/  BSYNC B1 ;  /* 0x0000000000017941 */ /* 0x000fea0003800000 */
.L_x_52:
        /* <DEDUP_REMOVED lines=9> */
.L_x_55:
[----:B------:R-:W-:Y:S05]  /*29e0*/  BSYNC B1 ;  /* 0x0000000000017941 */ /* 0x000fea0003800000 */
.L_x_54:
        /* <DEDUP_REMOVED lines=9> */
.L_x_57:
[----:B------:R-:W-:Y:S05]  /*2a80*/  BSYNC B1 ;  /* 0x0000000000017941 */ /* 0x000fea0003800000 */
.L_x_56:
        /* <DEDUP_REMOVED lines=10> */
.L_x_59:
[----:B------:R-:W-:Y:S05]  /*2b30*/  BSYNC B1 ;  /* 0x0000000000017941 */ /* 0x000fea0003800000 */
.L_x_58:
        /* <DEDUP_REMOVED lines=10> */
.L_x_61:
[----:B------:R-:W-:Y:S05]  /*2be0*/  BSYNC B1 ;  /* 0x0000000000017941 */ /* 0x000fea0003800000 */
.L_x_60:
        /* <DEDUP_REMOVED lines=9> */
.L_x_63:
[----:B------:R-:W-:Y:S05]  /*2c80*/  BSYNC B1 ;  /* 0x0000000000017941 */ /* 0x000fea0003800000 */
.L_x_62:
        /* <DEDUP_REMOVED lines=9> */
.L_x_65:
[----:B------:R-:W-:Y:S05]  /*2d20*/  BSYNC B1 ;  /* 0x0000000000017941 */ /* 0x000fea0003800000 */
.L_x_64:
        /* <DEDUP_REMOVED lines=10> */
.L_x_67:
[----:B------:R-:W-:Y:S05]  /*2dd0*/  BSYNC B1 ;  /* 0x0000000000017941 */ /* 0x000fea0003800000 */
.L_x_66:
        /* <DEDUP_REMOVED lines=10> */
.L_x_69:
[----:B------:R-:W-:Y:S05]  /*2e80*/  BSYNC B1 ;  /* 0x0000000000017941 */ /* 0x000fea0003800000 */
.L_x_68:
        /* <DEDUP_REMOVED lines=9> */
.L_x_71:
[----:B------:R-:W-:Y:S05]  /*2f20*/  BSYNC B1 ;  /* 0x0000000000017941 */ /* 0x000fea0003800000 */
.L_x_70:
        /* <DEDUP_REMOVED lines=9> */
.L_x_73:
[----:B------:R-:W-:Y:S05]  /*2fc0*/  BSYNC B1 ;  /* 0x0000000000017941 */ /* 0x000fea0003800000 */
.L_x_72:
        /* <DEDUP_REMOVED lines=10> */
.L_x_75:
[----:B------:R-:W-:Y:S05]  /*3070*/  BSYNC B1 ;  /* 0x0000000000017941 */ /* 0x000fea0003800000 */
.L_x_74:
        /* <DEDUP_REMOVED lines=10> */
.L_x_77:
[----:B------:R-:W-:Y:S05]  /*3120*/  BSYNC B1 ;  /* 0x0000000000017941 */ /* 0x000fea0003800000 */
.L_x_76:
        /* <DEDUP_REMOVED lines=9> */
.L_x_79:
[----:B------:R-:W-:Y:S05]  /*31c0*/  BSYNC B1 ;  /* 0x0000000000017941 */ /* 0x000fea0003800000 */
.L_x_78:
        /* <DEDUP_REMOVED lines=9> */
.L_x_81:
[----:B------:R-:W-:Y:S05]  /*3260*/  BSYNC B1 ;  /* 0x0000000000017941 */ /* 0x000fea0003800000 */
.L_x_80:
        /* <DEDUP_REMOVED lines=10> */
.L_x_83:
[----:B------:R-:W-:Y:S05]  /*3310*/  BSYNC B1 ;  /* 0x0000000000017941 */ /* 0x000fea0003800000 */
.L_x_82:
        /* <DEDUP_REMOVED lines=10> */
.L_x_85:
[----:B------:R-:W-:Y:S05]  /*33c0*/  BSYNC B1 ;  /* 0x0000000000017941 */ /* 0x000fea0003800000 */
.L_x_84:
        /* <DEDUP_REMOVED lines=9> */
.L_x_87:
[----:B------:R-:W-:Y:S05]  /*3460*/  BSYNC B1 ;  /* 0x0000000000017941 */ /* 0x000fea0003800000 */
.L_x_86:
        /* <DEDUP_REMOVED lines=9> */
.L_x_89:
[----:B------:R-:W-:Y:S05]  /*3500*/  BSYNC B1 ;  /* 0x0000000000017941 */ /* 0x000fea0003800000 */
.L_x_88:
        /* <DEDUP_REMOVED lines=10> */
.L_x_91:
[----:B------:R-:W-:Y:S05]  /*35b0*/  BSYNC B1 ;  /* 0x0000000000017941 */ /* 0x000fea0003800000 */
.L_x_90:
        /* <DEDUP_REMOVED lines=10> */
.L_x_93:
[----:B------:R-:W-:Y:S05]  /*3660*/  BSYNC B1 ;  /* 0x0000000000017941 */ /* 0x000fea0003800000 */
.L_x_92:
        /* <DEDUP_REMOVED lines=9> */
.L_x_95:
[----:B------:R-:W-:Y:S05]  /*3700*/  BSYNC B1 ;  /* 0x0000000000017941 */ /* 0x000fea0003800000 */
.L_x_94:
        /* <DEDUP_REMOVED lines=9> */
.L_x_97:
[----:B------:R-:W-:Y:S05]  /*37a0*/  BSYNC B1 ;  /* 0x0000000000017941 */ /* 0x000fea0003800000 */
.L_x_96:
        /* <DEDUP_REMOVED lines=10> */
.L_x_99:
[----:B------:R-:W-:Y:S05]  /*3850*/  BSYNC B1 ;  /* 0x0000000000017941 */ /* 0x000fea0003800000 */
.L_x_98:
        /* <DEDUP_REMOVED lines=10> */
.L_x_101:
[----:B------:R-:W-:Y:S05]  /*3900*/  BSYNC B1 ;  /* 0x0000000000017941 */ /* 0x000fea0003800000 */
.L_x_100:
        /* <DEDUP_REMOVED lines=9> */
.L_x_103:
[----:B------:R-:W-:Y:S05]  /*39a0*/  BSYNC B1 ;  /* 0x0000000000017941 */ /* 0x000fea0003800000 */
.L_x_102:
        /* <DEDUP_REMOVED lines=9> */
.L_x_105:
[----:B------:R-:W-:Y:S05]  /*3a40*/  BSYNC B1 ;  /* 0x0000000000017941 */ /* 0x000fea0003800000 */
.L_x_104:
        /* <DEDUP_REMOVED lines=10> */
.L_x_107:
[----:B------:R-:W-:Y:S05]  /*3af0*/  BSYNC B1 ;  /* 0x0000000000017941 */ /* 0x000fea0003800000 */
.L_x_106:
        /* <DEDUP_REMOVED lines=10> */
.L_x_109:
[----:B------:R-:W-:Y:S05]  /*3ba0*/  BSYNC B1 ;  /* 0x0000000000017941 */ /* 0x000fea0003800000 */
.L_x_108:
        /* <DEDUP_REMOVED lines=9> */
.L_x_111:
[----:B------:R-:W-:Y:S05]  /*3c40*/  BSYNC B1 ;  /* 0x0000000000017941 */ /* 0x000fea0003800000 */
.L_x_110:
        /* <DEDUP_REMOVED lines=9> */
.L_x_113:
[----:B------:R-:W-:Y:S05]  /*3ce0*/  BSYNC B1 ;  /* 0x0000000000017941 */ /* 0x000fea0003800000 */
.L_x_112:
        /* <DEDUP_REMOVED lines=10> */
.L_x_115:
[----:B------:R-:W-:Y:S05]  /*3d90*/  BSYNC B1 ;  /* 0x0000000000017941 */ /* 0x000fea0003800000 */
.L_x_114:
        /* <DEDUP_REMOVED lines=10> */
.L_x_117:
[----:B------:R-:W-:Y:S05]  /*3e40*/  BSYNC B1 ;  /* 0x0000000000017941 */ /* 0x000fea0003800000 */
.L_x_116:
        /* <DEDUP_REMOVED lines=9> */
.L_x_119:
[----:B------:R-:W-:Y:S05]  /*3ee0*/  BSYNC B1 ;  /* 0x0000000000017941 */ /* 0x000fea0003800000 */
.L_x_118:
        /* <DEDUP_REMOVED lines=9> */
.L_x_121:
[----:B------:R-:W-:Y:S05]  /*3f80*/  BSYNC B1 ;  /* 0x0000000000017941 */ /* 0x000fea0003800000 */
.L_x_120:
        /* <DEDUP_REMOVED lines=10> */
.L_x_123:
[----:B------:R-:W-:Y:S05]  /*4030*/  BSYNC B1 ;  /* 0x0000000000017941 */ /* 0x000fea0003800000 */
.L_x_122:
        /* <DEDUP_REMOVED lines=10> */
.L_x_125:
[----:B------:R-:W-:Y:S05]  /*40e0*/  BSYNC B1 ;  /* 0x0000000000017941 */ /* 0x000fea0003800000 */
.L_x_124:
        /* <DEDUP_REMOVED lines=9> */
.L_x_127:
[----:B------:R-:W-:Y:S05]  /*4180*/  BSYNC B1 ;  /* 0x0000000000017941 */ /* 0x000fea0003800000 */
.L_x_126:
        /* <DEDUP_REMOVED lines=9> */
.L_x_129:
[----:B------:R-:W-:Y:S05]  /*4220*/  BSYNC B1 ;  /* 0x0000000000017941 */ /* 0x000fea0003800000 */
.L_x_128:
        /* <DEDUP_REMOVED lines=10> */
.L_x_131:
[----:B------:R-:W-:Y:S05]  /*42d0*/  BSYNC B1 ;  /* 0x0000000000017941 */ /* 0x000fea0003800000 */
.L_x_130:
        /* <DEDUP_REMOVED lines=10> */
.L_x_133:
[----:B------:R-:W-:Y:S05]  /*4380*/  BSYNC B1 ;  /* 0x0000000000017941 */ /* 0x000fea0003800000 */
.L_x_132:
        /* <DEDUP_REMOVED lines=9> */
.L_x_135:
[----:B------:R-:W-:Y:S05]  /*4420*/  BSYNC B1 ;  /* 0x0000000000017941 */ /* 0x000fea0003800000 */
.L_x_134:
        /* <DEDUP_REMOVED lines=9> */
.L_x_137:
[----:B------:R-:W-:Y:S05]  /*44c0*/  BSYNC B1 ;  /* 0x0000000000017941 */ /* 0x000fea0003800000 */
.L_x_136:
        /* <DEDUP_REMOVED lines=10> */
.L_x_139:
[----:B------:R-:W-:Y:S05]  /*4570*/  BSYNC B1 ;  /* 0x0000000000017941 */ /* 0x000fea0003800000 */
.L_x_138:
        /* <DEDUP_REMOVED lines=10> */
.L_x_141:
[----:B------:R-:W-:Y:S05]  /*4620*/  BSYNC B1 ;  /* 0x0000000000017941 */ /* 0x000fea0003800000 */
.L_x_140:
        /* <DEDUP_REMOVED lines=9> */
.L_x_143:
[----:B------:R-:W-:Y:S05]  /*46c0*/  BSYNC B1 ;  /* 0x0000000000017941 */ /* 0x000fea0003800000 */
.L_x_142:
        /* <DEDUP_REMOVED lines=9> */
.L_x_145:
[----:B------:R-:W-:Y:S05]  /*4760*/  BSYNC B1 ;  /* 0x0000000000017941 */ /* 0x000fea0003800000 */
.L_x_144:
        /* <DEDUP_REMOVED lines=10> */
.L_x_147:
[----:B------:R-:W-:Y:S05]  /*4810*/  BSYNC B1 ;  /* 0x0000000000017941 */ /* 0x000fea0003800000 */
.L_x_146:
[----:B-----5:R-:W-:Y:S01]  /*4820*/  HADD2.F32 R5, -RZ, R24.H0_H0 ;  /* 0x20000018ff057230 */ /* 0x020fe20000004100 */
[----:B------:R-:W-:Y:S01]  /*4830*/  ISETP.GT.AND P0, PT, R4, 0x79, PT ;  /* 0x000000790400780c */ /* 0x000fe20003f04270 */
[----:B------:R-:W-:Y:S01]  /*4840*/  @P2 IMAD.MOV.U32 R4, RZ, RZ, R10 ;  /* 0x000000ffff042224 */ /* 0x000fe200078e000a */
[----:B------:R-:W-:Y:S02]  /*4850*/  BSSY B1, `(.L_x_148) ;  /* 0x000000a000017945 */ /* 0x000fe40003800000 */
[----:B------:R-:W-:Y:S01]  /*4860*/  FMUL R5, R5, R88 ;  /* 0x0000005805057220 */ /* 0x000fe20000400000 */
[----:B------:R-:W-:-:S03]  /*4870*/  ISETP.GT.AND P3, PT, R3, RZ, P0 ;  /* 0x000000ff0300720c */ /* 0x000fc60000764270 */
[----:B------:R-:W-:-:S05]  /*4880*/  FFMA R5, R84, R19, R5 ;  /* 0x0000001354057223 */ /* 0x000fca0000000005 */
[----:B------:R-:W-:-:S04]  /*4890*/  F2FP.F16.F32.PACK_AB R5, RZ, R5 ;  /* 0x00000005ff05723e */ /* 0x000fc800000000ff */
[----:B0-----:R-:W-:Y:S01]  /*48a0*/  PRMT R14, R5, 0x7610, R14 ;  /* 0x00007610050e7816 */ /* 0x001fe2000000000e */
[----:B------:R-:W-:-:S05]  /*48b0*/  @P2 IMAD.MOV.U32 R5, RZ, RZ, R11 ;  /* 0x000000ffff052224 */ /* 0x000fca00078e000b */
[----:B------:R0:W-:Y:S01]  /*48c0*/  @P2 STG.E.U16 desc[UR38][R4.64+0xf0], R14 ;  /* 0x0000f00e04002986 */ /* 0x0001e2000c101526 */
[----:B------:R-:W-:Y:S05]  /*48d0*/  @!P3 BRA `(.L_x_149) ;  /* 0x000000000004b947 */ /* 0x000fea0003800000 */
[----:B------:R0:W5:Y:S02]  /*48e0*/  LDG.E.LTC128B.U16 R24, desc[UR38][R6.64+0xf2] ;  /* 0x0000f22606187981 */ /* 0x000164000c1e1520 */
.L_x_149:
[----:B------:R-:W-:Y:S05]  /*48f0*/  BSYNC B1 ;  /* 0x0000000000017941 */ /* 0x000fea0003800000 */
.L_x_148:
        /* <DEDUP_REMOVED lines=9> */
.L_x_151:
[----:B------:R-:W-:Y:S05]  /*4990*/  BSYNC B1 ;  /* 0x0000000000017941 */ /* 0x000fea0003800000 */
.L_x_150:
[----:B-----5:R-:W-:Y:S01]  /*49a0*/  HADD2.F32 R5, -RZ, R24.H0_H0 ;  /* 0x20000018ff057230 */ /* 0x020fe20000004100 */
[----:B------:R-:W-:Y:S01]  /*49b0*/  ISETP.GT.AND P0, PT, R3, 0x8, P0 ;  /* 0x000000080300780c */ /* 0x000fe20000704270 */
[----:B0-----:R-:W-:Y:S01]  /*49c0*/  @P1 IMAD.MOV.U32 R4, RZ, RZ, R12 ;  /* 0x000000ffff041224 */ /* 0x001fe200078e000c */
[----:B------:R-:W-:Y:S02]  /*49d0*/  BSSY B1, `(.L_x_152) ;  /* 0x0000009000017945 */ /* 0x000fe40003800000 */
[----:B------:R-:W-:-:S04]  /*49e0*/  FMUL R5, R5, R88 ;  /* 0x0000005805057220 */ /* 0x000fc80000400000 */
[----:B------:R-:W-:-:S05]  /*49f0*/  FFMA R5, R86, R19, R5 ;  /* 0x0000001356057223 */ /* 0x000fca0000000005 */
[----:B------:R-:W-:-:S04]  /*4a00*/  F2FP.F16.F32.PACK_AB R5, RZ, R5 ;  /* 0x00000005ff05723e */ /* 0x000fc800000000ff */
[----:B-1-3--:R-:W-:Y:S01]  /*4a10*/  PRMT R6, R5, 0x7610, R6 ;  /* 0x0000761005067816 */ /* 0x00afe20000000006 */
[----:B------:R-:W-:-:S05]  /*4a20*/  @P1 IMAD.MOV.U32 R5, RZ, RZ, R13 ;  /* 0x000000ffff051224 */ /* 0x000fca00078e000d */
[----:B------:R0:W-:Y:S01]  /*4a30*/  @P1 STG.E.U16 desc[UR38][R4.64+0xf0], R6 ;  /* 0x0000f00604001986 */ /* 0x0001e2000c101526 */
[----:B------:R-:W-:Y:S05]  /*4a40*/  @!P0 BRA `(.L_x_153) ;  /* 0x0000000000048947 */ /* 0x000fea0003800000 */
[----:B------:R1:W5:Y:S02]  /*4a50*/  LDG.E.LTC128B.U16 R24, desc[UR38][R8.64+0xf2] ;  /* 0x0000f22608187981 */ /* 0x000364000c1e1520 */
.L_x_153:
[----:B------:R-:W-:Y:S05]  /*4a60*/  BSYNC B1 ;  /* 0x0000000000017941 */ /* 0x000fea0003800000 */
.L_x_152:
[----:B------:R-:W-:Y:S05]  /*4a70*/  @!P0 BRA `(.L_x_154) ;  /* 0x0000001000e88947 */ /* 0x000fea0003800000 */
[----:B-----5:R-:W-:-:S05]  /*4a80*/  HADD2.F32 R3, -RZ, R24.H0_H0 ;  /* 0x20000018ff037230 */ /* 0x020fca0000004100 */
[----:B0-----:R-:W-:-:S04]  /*4a90*/  FMUL R4, R3, R88 ;  /* 0x0000005803047220 */ /* 0x001fc80000400000 */
[----:B------:R-:W-:-:S05]  /*4aa0*/  FFMA R4, R87, R19, R4 ;  /* 0x0000001357047223 */ /* 0x000fca0000000004 */
[----:B------:R-:W-:-:S05]  /*4ab0*/  F2FP.F16.F32.PACK_AB R4, RZ, R4 ;  /* 0x00000004ff04723e */ /* 0x000fca00000000ff */
[----:B------:R3:W-:Y:S01]  /*4ac0*/  STG.E.U16 desc[UR38][R12.64+0xf2], R4 ;  /* 0x0000f2040c007986 */ /* 0x0007e2000c101526 */
[----:B------:R-:W-:Y:S05]  /*4ad0*/  BRA `(.L_x_154) ;  /* 0x0000001000d07947 */ /* 0x000fea0003800000 */
.L_x_29:
[----:B------:R-:W-:Y:S01]  /*4ae0*/  ISETP.GT.AND P3, PT, R4, 0x1, PT ;  /* 0x000000010400780c */ /* 0x000fe20003f64270 */
[----:B------:R-:W-:Y:S01]  /*4af0*/  ULDC.64 UR4, c[0x0][0x5c0] ;  /* 0x0001700000047ab9 */ /* 0x000fe20000000a00 */
[-C--:B------:R-:W-:Y:S01]  /*4b00*/  FMUL R24, R24, R19.reuse ;  /* 0x0000001318187220 */ /* 0x080fe20000400000 */
[----:B------:R-:W-:Y:S01]  /*4b10*/  LEA R6, P4, R102, UR4, 0x1 ;  /* 0x0000000466067c11 */ /* 0x000fe2000f8808ff */
[-C--:B------:R-:W-:Y:S01]  /*4b20*/  FMUL R25, R25, R19.reuse ;  /* 0x0000001319197220 */ /* 0x080fe20000400000 */
[----:B------:R-:W-:Y:S01]  /*4b30*/  ISETP.GT.AND P0, PT, R3, RZ, P3 ;  /* 0x000000ff0300720c */ /* 0x000fe20001f04270 */
[-C--:B------:R-:W-:Y:S01]  /*4b40*/  FMUL R26, R26, R19.reuse ;  /* 0x000000131a1a7220 */ /* 0x080fe20000400000 */
[----:B------:R-:W-:Y:S01]  /*4b50*/  F2FP.F16.F32.PACK_AB R24, RZ, R24 ;  /* 0x00000018ff18723e */ /* 0x000fe200000000ff */
[-C--:B------:R-:W-:Y:S01]  /*4b60*/  FMUL R27, R27, R19.reuse ;  /* 0x000000131b1b7220 */ /* 0x080fe20000400000 */
[----:B------:R-:W-:Y:S01]  /*4b70*/  LEA.HI.X R7, R102, UR5, R113, 0x1, P4 ;  /* 0x0000000566077c11 */ /* 0x000fe2000a0f0c71 */
[----:B------:R-:W-:Y:S01]  /*4b80*/  FMUL R28, R28, R19 ;  /* 0x000000131c1c7220 */ /* 0x000fe20000400000 */
[----:B------:R-:W-:Y:S01]  /*4b90*/  F2FP.F16.F32.PACK_AB R25, RZ, R25 ;  /* 0x00000019ff19723e */ /* 0x000fe200000000ff */
[-C--:B------:R-:W-:Y:S01]  /*4ba0*/  FMUL R29, R29, R19.reuse ;  /* 0x000000131d1d7220 */ /* 0x080fe20000400000 */
[----:B------:R-:W-:Y:S01]  /*4bb0*/  ISETP.GT.AND P2, PT, R3, 0x8, P2 ;  /* 0x000000080300780c */ /* 0x000fe20001744270 */
[----:B------:R-:W-:Y:S01]  /*4bc0*/  @P1 STG.E.U16 desc[UR38][R6.64], R24 ;  /* 0x0000001806001986 */ /* 0x000fe2000c101526 */
[----:B------:R-:W-:Y:S01]  /*4bd0*/  ISETP.GT.AND P1, PT, R4, 0x8, PT ;  /* 0x000000080400780c */ /* 0x000fe20003f24270 */
[-C--:B------:R-:W-:Y:S01]  /*4be0*/  FMUL R30, R30, R19.reuse ;  /* 0x000000131e1e7220 */ /* 0x080fe20000400000 */
[C---:B------:R-:W-:Y:S01]  /*4bf0*/  SHF.L.U64.HI R5, R92.reuse, 0x1, R91 ;  /* 0x000000015c057819 */ /* 0x040fe2000001025b */
[----:B------:R-:W-:Y:S01]  /*4c00*/  @P0 STG.E.U16 desc[UR38][R6.64+0x2], R25 ;  /* 0x0000021906000986 */ /* 0x000fe2000c101526 */
[----:B------:R-:W-:Y:S01]  /*4c10*/  LEA R8, P5, R92, R6, 0x1 ;  /* 0x000000065c087211 */ /* 0x000fe200078a08ff */
[-C--:B------:R-:W-:Y:S01]  /*4c20*/  FMUL R31, R31, R19.reuse ;  /* 0x000000131f1f7220 */ /* 0x080fe20000400000 */
[----:B------:R-:W-:Y:S01]  /*4c30*/  ISETP.GT.AND P3, PT, R3, 0x8, P3 ;  /* 0x000000080300780c */ /* 0x000fe20001f64270 */
[-C--:B------:R-:W-:Y:S01]  /*4c40*/  FMUL R32, R32, R19.reuse ;  /* 0x0000001320207220 */ /* 0x080fe20000400000 */
[----:B------:R-:W-:Y:S01]  /*4c50*/  ISETP.GT.AND P0, PT, R4, 0x9, PT ;  /* 0x000000090400780c */ /* 0x000fe20003f04270 */
[----:B------:R-:W-:Y:S01]  /*4c60*/  IMAD.X R9, R5, 0x1, R7, P5 ;  /* 0x0000000105097824 */ /* 0x000fe200028e0607 */
[----:B------:R-:W-:Y:S01]  /*4c70*/  ISETP.GT.AND P4, PT, R3, RZ, P1 ;  /* 0x000000ff0300720c */ /* 0x000fe20000f84270 */
[-C--:B------:R-:W-:Y:S01]  /*4c80*/  FMUL R33, R33, R19.reuse ;  /* 0x0000001321217220 */ /* 0x080fe20000400000 */
[----:B------:R-:W-:Y:S01]  /*4c90*/  F2FP.F16.F32.PACK_AB R26, RZ, R26 ;  /* 0x0000001aff1a723e */ /* 0x000fe200000000ff */
[-C--:B------:R-:W-:Y:S01]  /*4ca0*/  FMUL R34, R34, R19.reuse ;  /* 0x0000001322227220 */ /* 0x080fe20000400000 */
[----:B------:R-:W-:Y:S01]  /*4cb0*/  ISETP.GT.AND P5, PT, R3, RZ, P0 ;  /* 0x000000ff0300720c */ /* 0x000fe200007a4270 */
[----:B------:R-:W-:Y:S01]  /*4cc0*/  FMUL R35, R35, R19 ;  /* 0x0000001323237220 */ /* 0x000fe20000400000 */
[----:B------:R-:W-:Y:S01]  /*4cd0*/  F2FP.F16.F32.PACK_AB R27, RZ, R27 ;  /* 0x0000001bff1b723e */ /* 0x000fe200000000ff */
[----:B------:R-:W-:Y:S01]  /*4ce0*/  @P2 STG.E.U16 desc[UR38][R8.64], R26 ;  /* 0x0000001a08002986 */ /* 0x000fe2000c101526 */
[----:B------:R-:W-:Y:S01]  /*4cf0*/  F2FP.F16.F32.PACK_AB R28, RZ, R28 ;  /* 0x0000001cff1c723e */ /* 0x000fe200000000ff */
[-C--:B------:R-:W-:Y:S01]  /*4d00*/  FMUL R36, R36, R19.reuse ;  /* 0x0000001324247220 */ /* 0x080fe20000400000 */
[----:B------:R-:W-:Y:S01]  /*4d10*/  ISETP.GT.AND P2, PT, R3, 0x8, P1 ;  /* 0x000000080300780c */ /* 0x000fe20000f44270 */
[----:B------:R-:W-:Y:S01]  /*4d20*/  @P3 STG.E.U16 desc[UR38][R8.64+0x2], R27 ;  /* 0x0000021b08003986 */ /* 0x000fe2000c101526 */
[----:B------:R-:W-:Y:S01]  /*4d30*/  ISETP.GT.AND P1, PT, R4, 0x10, PT ;  /* 0x000000100400780c */ /* 0x000fe20003f24270 */
[----:B------:R-:W-:Y:S01]  /*4d40*/  FMUL R37, R37, R19 ;  /* 0x0000001325257220 */ /* 0x000fe20000400000 */
[----:B------:R-:W-:Y:S01]  /*4d50*/  F2FP.F16.F32.PACK_AB R29, RZ, R29 ;  /* 0x0000001dff1d723e */ /* 0x000fe200000000ff */
[----:B------:R-:W-:Y:S01]  /*4d60*/  @P4 STG.E.U16 desc[UR38][R6.64+0x10], R28 ;  /* 0x0000101c06004986 */ /* 0x000fe2000c101526 */
[C---:B------:R-:W-:Y:S01]  /*4d70*/  ISETP.GT.AND P3, PT, R3.reuse, 0x8, P0 ;  /* 0x000000080300780c */ /* 0x040fe20000764270 */
[-C--:B------:R-:W-:Y:S01]  /*4d80*/  FMUL R38, R38, R19.reuse ;  /* 0x0000001326267220 */ /* 0x080fe20000400000 */
[----:B------:R-:W-:Y:S01]  /*4d90*/  ISETP.GT.AND P0, PT, R4, 0x11, PT ;  /* 0x000000110400780c */ /* 0x000fe20003f04270 */
[----:B------:R-:W-:Y:S01]  /*4da0*/  @P5 STG.E.U16 desc[UR38][R6.64+0x12], R29 ;  /* 0x0000121d06005986 */ /* 0x000fe2000c101526 */
        /* <DEDUP_REMOVED lines=161> */
[----:B------:R-:W-:Y:S01]  /*57c0*/  FMUL R87, R87, R19 ;  /* 0x0000001357577220 */ /* 0x000fe20000400000 */
[----:B------:R-:W-:-:S02]  /*57d0*/  F2FP.F16.F32.PACK_AB R62, RZ, R62 ;  /* 0x0000003eff3e723e */ /* 0x000fc400000000ff */
[C---:B------:R-:W-:Y:S02]  /*57e0*/  ISETP.GT.AND P5, PT, R3.reuse, RZ, P0 ;  /* 0x000000ff0300720c */ /* 0x040fe400007a4270 */
[----:B------:R-:W-:Y:S01]  /*57f0*/  F2FP.F16.F32.PACK_AB R63, RZ, R63 ;  /* 0x0000003fff3f723e */ /* 0x000fe200000000ff */
[----:B------:R-:W-:Y:S01]  /*5800*/  @P2 STG.E.U16 desc[UR38][R8.64+0x90], R62 ;  /* 0x0000903e08002986 */ /* 0x000fe2000c101526 */
[----:B------:R-:W-:Y:S02]  /*5810*/  F2FP.F16.F32.PACK_AB R64, RZ, R64 ;  /* 0x00000040ff40723e */ /* 0x000fe400000000ff */
[C---:B------:R-:W-:Y:S01]  /*5820*/  ISETP.GT.AND P2, PT, R3.reuse, 0x8, P1 ;  /* 0x000000080300780c */ /* 0x040fe20000f44270 */
[----:B------:R-:W-:Y:S01]  /*5830*/  @P3 STG.E.U16 desc[UR38][R8.64+0x92], R63 ;  /* 0x0000923f08003986 */ /* 0x000fe2000c101526 */
[----:B------:R-:W-:Y:S02]  /*5840*/  ISETP.GT.AND P1, PT, R4, 0x58, PT ;  /* 0x000000580400780c */ /* 0x000fe40003f24270 */
[----:B------:R-:W-:Y:S01]  /*5850*/  F2FP.F16.F32.PACK_AB R65, RZ, R65 ;  /* 0x00000041ff41723e */ /* 0x000fe200000000ff */
[----:B------:R-:W-:Y:S01]  /*5860*/  @P4 STG.E.U16 desc[UR38][R6.64+0xa0], R64 ;  /* 0x0000a04006004986 */ /* 0x000fe2000c101526 */
[----:B------:R-:W-:-:S02]  /*5870*/  ISETP.GT.AND P3, PT, R3, 0x8, P0 ;  /* 0x000000080300780c */ /* 0x000fc40000764270 */
[----:B------:R-:W-:Y:S01]  /*5880*/  ISETP.GT.AND P0, PT, R4, 0x59, PT ;  /* 0x000000590400780c */ /* 0x000fe20003f04270 */
[----:B------:R-:W-:Y:S01]  /*5890*/  @P5 STG.E.U16 desc[UR38][R6.64+0xa2], R65 ;  /* 0x0000a24106005986 */ /* 0x000fe2000c101526 */
[C---:B------:R-:W-:Y:S02]  /*58a0*/  ISETP.GT.AND P4, PT, R3.reuse, RZ, P1 ;  /* 0x000000ff0300720c */ /* 0x040fe40000f84270 */
[----:B------:R-:W-:Y:S02]  /*58b0*/  F2FP.F16.F32.PACK_AB R66, RZ, R66 ;  /* 0x00000042ff42723e */ /* 0x000fe400000000ff */
[----:B------:R-:W-:Y:S02]  /*58c0*/  ISETP.GT.AND P5, PT, R3, RZ, P0 ;  /* 0x000000ff0300720c */ /* 0x000fe400007a4270 */
[----:B------:R-:W-:Y:S01]  /*58d0*/  F2FP.F16.F32.PACK_AB R67, RZ, R67 ;  /* 0x00000043ff43723e */ /* 0x000fe200000000ff */
[----:B------:R-:W-:Y:S01]  /*58e0*/  @P2 STG.E.U16 desc[UR38][R8.64+0xa0], R66 ;  /* 0x0000a04208002986 */ /* 0x000fe2000c101526 */
[----:B------:R-:W-:-:S02]  /*58f0*/  F2FP.F16.F32.PACK_AB R68, RZ, R68 ;  /* 0x00000044ff44723e */ /* 0x000fc400000000ff */
[C---:B------:R-:W-:Y:S01]  /*5900*/  ISETP.GT.AND P2, PT, R3.reuse, 0x8, P1 ;  /* 0x000000080300780c */ /* 0x040fe20000f44270 */
[----:B------:R-:W-:Y:S01]  /*5910*/  @P3 STG.E.U16 desc[UR38][R8.64+0xa2], R67 ;  /* 0x0000a24308003986 */ /* 0x000fe2000c101526 */
[C---:B------:R-:W-:Y:S02]  /*5920*/  ISETP.GT.AND P1, PT, R4.reuse, 0x60, PT ;  /* 0x000000600400780c */ /* 0x040fe40003f24270 */
[----:B------:R-:W-:Y:S01]  /*5930*/  F2FP.F16.F32.PACK_AB R69, RZ, R69 ;  /* 0x00000045ff45723e */ /* 0x000fe200000000ff */
[----:B------:R-:W-:Y:S01]  /*5940*/  @P4 STG.E.U16 desc[UR38][R6.64+0xb0], R68 ;  /* 0x0000b04406004986 */ /* 0x000fe2000c101526 */
[C---:B------:R-:W-:Y:S02]  /*5950*/  ISETP.GT.AND P3, PT, R3.reuse, 0x8, P0 ;  /* 0x000000080300780c */ /* 0x040fe40000764270 */
[----:B------:R-:W-:Y:S01]  /*5960*/  ISETP.GT.AND P0, PT, R4, 0x61, PT ;  /* 0x000000610400780c */ /* 0x000fe20003f04270 */
[----:B------:R-:W-:Y:S01]  /*5970*/  @P5 STG.E.U16 desc[UR38][R6.64+0xb2], R69 ;  /* 0x0000b24506005986 */ /* 0x000fe2000c101526 */
[----:B------:R-:W-:-:S02]  /*5980*/  ISETP.GT.AND P4, PT, R3, RZ, P1 ;  /* 0x000000ff0300720c */ /* 0x000fc40000f84270 */
[C---:B------:R-:W-:Y:S02]  /*5990*/  ISETP.GT.AND P5, PT, R3.reuse, RZ, P0 ;  /* 0x000000ff0300720c */ /* 0x040fe400007a4270 */
[----:B------:R-:W-:Y:S02]  /*59a0*/  F2FP.F16.F32.PACK_AB R70, RZ, R70 ;  /* 0x00000046ff46723e */ /* 0x000fe400000000ff */
[----:B------:R-:W-:Y:S02]  /*59b0*/  F2FP.F16.F32.PACK_AB R71, RZ, R71 ;  /* 0x00000047ff47723e */ /* 0x000fe400000000ff */
[----:B------:R-:W-:Y:S01]  /*59c0*/  F2FP.F16.F32.PACK_AB R72, RZ, R72 ;  /* 0x00000048ff48723e */ /* 0x000fe200000000ff */
[----:B------:R-:W-:Y:S01]  /*59d0*/  @P2 STG.E.U16 desc[UR38][R8.64+0xb0], R70 ;  /* 0x0000b04608002986 */ /* 0x000fe2000c101526 */
[----:B------:R-:W-:Y:S02]  /*59e0*/  F2FP.F16.F32.PACK_AB R73, RZ, R73 ;  /* 0x00000049ff49723e */ /* 0x000fe400000000ff */
[C---:B------:R-:W-:Y:S01]  /*59f0*/  ISETP.GT.AND P1, PT, R3.reuse, 0x8, P1 ;  /* 0x000000080300780c */ /* 0x040fe20000f24270 */
[----:B------:R-:W-:Y:S01]  /*5a00*/  @P3 STG.E.U16 desc[UR38][R8.64+0xb2], R71 ;  /* 0x0000b24708003986 */ /* 0x000fe2000c101526 */
[----:B------:R-:W-:-:S02]  /*5a10*/  ISETP.GT.AND P2, PT, R3, 0x8, P0 ;  /* 0x000000080300780c */ /* 0x000fc40000744270 */
[C---:B------:R-:W-:Y:S01]  /*5a20*/  ISETP.GT.AND P0, PT, R4.reuse, 0x69, PT ;  /* 0x000000690400780c */ /* 0x040fe20003f04270 */
[----:B------:R-:W-:Y:S01]  /*5a30*/  @P4 STG.E.U16 desc[UR38][R6.64+0xc0], R72 ;  /* 0x0000c04806004986 */ /* 0x000fe2000c101526 */
[----:B------:R-:W-:Y:S02]  /*5a40*/  ISETP.GT.AND P4, PT, R4, 0x68, PT ;  /* 0x000000680400780c */ /* 0x000fe40003f84270 */
[----:B------:R-:W-:Y:S01]  /*5a50*/  F2FP.F16.F32.PACK_AB R74, RZ, R74 ;  /* 0x0000004aff4a723e */ /* 0x000fe200000000ff */
[----:B------:R-:W-:Y:S01]  /*5a60*/  @P5 STG.E.U16 desc[UR38][R6.64+0xc2], R73 ;  /* 0x0000c24906005986 */ /* 0x000fe2000c101526 */
[C---:B------:R-:W-:Y:S02]  /*5a70*/  ISETP.GT.AND P5, PT, R3.reuse, RZ, P4 ;  /* 0x000000ff0300720c */ /* 0x040fe400027a4270 */
[----:B------:R-:W-:Y:S01]  /*5a80*/  ISETP.GT.AND P3, PT, R3, RZ, P0 ;  /* 0x000000ff0300720c */ /* 0x000fe20000764270 */
[----:B------:R-:W-:Y:S01]  /*5a90*/  @P1 STG.E.U16 desc[UR38][R8.64+0xc0], R74 ;  /* 0x0000c04a08001986 */ /* 0x000fe2000c101526 */
[----:B------:R-:W-:-:S02]  /*5aa0*/  F2FP.F16.F32.PACK_AB R75, RZ, R75 ;  /* 0x0000004bff4b723e */ /* 0x000fc400000000ff */
[----:B------:R-:W-:Y:S02]  /*5ab0*/  F2FP.F16.F32.PACK_AB R76, RZ, R76 ;  /* 0x0000004cff4c723e */ /* 0x000fe400000000ff */
[C---:B------:R-:W-:Y:S01]  /*5ac0*/  ISETP.GT.AND P4, PT, R3.reuse, 0x8, P4 ;  /* 0x000000080300780c */ /* 0x040fe20002784270 */
[----:B------:R-:W-:Y:S01]  /*5ad0*/  @P2 STG.E.U16 desc[UR38][R8.64+0xc2], R75 ;  /* 0x0000c24b08002986 */ /* 0x000fe2000c101526 */
[----:B------:R-:W-:Y:S02]  /*5ae0*/  F2FP.F16.F32.PACK_AB R77, RZ, R77 ;  /* 0x0000004dff4d723e */ /* 0x000fe400000000ff */
[C---:B------:R-:W-:Y:S01]  /*5af0*/  ISETP.GT.AND P2, PT, R4.reuse, 0x71, PT ;  /* 0x000000710400780c */ /* 0x040fe20003f44270 */
[----:B------:R-:W-:Y:S01]  /*5b00*/  @P5 STG.E.U16 desc[UR38][R6.64+0xd0], R76 ;  /* 0x0000d04c06005986 */ /* 0x000fe2000c101526 */
[----:B------:R-:W-:Y:S02]  /*5b10*/  ISETP.GT.AND P5, PT, R3, 0x8, P0 ;  /* 0x000000080300780c */ /* 0x000fe400007a4270 */
[C---:B------:R-:W-:Y:S01]  /*5b20*/  ISETP.GT.AND P1, PT, R4.reuse, 0x78, PT ;  /* 0x000000780400780c */ /* 0x040fe20003f24270 */
[----:B------:R-:W-:Y:S01]  /*5b30*/  @P3 STG.E.U16 desc[UR38][R6.64+0xd2], R77 ;  /* 0x0000d24d06003986 */ /* 0x000fe2000c101526 */
[----:B------:R-:W-:-:S02]  /*5b40*/  ISETP.GT.AND P3, PT, R4, 0x70, PT ;  /* 0x000000700400780c */ /* 0x000fc40003f64270 */
[----:B------:R-:W-:Y:S01]  /*5b50*/  ISETP.GT.AND P0, PT, R4, 0x79, PT ;  /* 0x000000790400780c */ /* 0x000fe20003f04270 */
[----:B------:R-:W-:Y:S01]  /*5b60*/  @P4 IMAD.MOV.U32 R4, RZ, RZ, R8 ;  /* 0x000000ffff044224 */ /* 0x000fe200078e0008 */
[----:B------:R-:W-:Y:S01]  /*5b70*/  F2FP.F16.F32.PACK_AB R78, RZ, R78 ;  /* 0x0000004eff4e723e */ /* 0x000fe200000000ff */
[----:B------:R-:W-:Y:S01]  /*5b80*/  @P4 IMAD.MOV.U32 R5, RZ, RZ, R9 ;  /* 0x000000ffff054224 */ /* 0x000fe200078e0009 */
[----:B------:R-:W-:Y:S02]  /*5b90*/  F2FP.F16.F32.PACK_AB R79, RZ, R79 ;  /* 0x0000004fff4f723e */ /* 0x000fe400000000ff */
[----:B------:R-:W-:Y:S02]  /*5ba0*/  F2FP.F16.F32.PACK_AB R80, RZ, R80 ;  /* 0x00000050ff50723e */ /* 0x000fe400000000ff */
[----:B------:R0:W-:Y:S01]  /*5bb0*/  @P4 STG.E.U16 desc[UR38][R4.64+0xd0], R78 ;  /* 0x0000d04e04004986 */ /* 0x0001e2000c101526 */
[----:B------:R-:W-:Y:S02]  /*5bc0*/  ISETP.GT.AND P4, PT, R3, RZ, P2 ;  /* 0x000000ff0300720c */ /* 0x000fe40001784270 */
[----:B------:R-:W-:-:S02]  /*5bd0*/  F2FP.F16.F32.PACK_AB R81, RZ, R81 ;  /* 0x00000051ff51723e */ /* 0x000fc400000000ff */
[----:B------:R-:W-:Y:S02]  /*5be0*/  ISETP.GT.AND P2, PT, R3, 0x8, P2 ;  /* 0x000000080300780c */ /* 0x000fe40001744270 */
[----:B------:R-:W-:Y:S02]  /*5bf0*/  F2FP.F16.F32.PACK_AB R82, RZ, R82 ;  /* 0x00000052ff52723e */ /* 0x000fe400000000ff */
[----:B------:R-:W-:Y:S02]  /*5c00*/  F2FP.F16.F32.PACK_AB R83, RZ, R83 ;  /* 0x00000053ff53723e */ /* 0x000fe400000000ff */
[----:B------:R-:W-:Y:S01]  /*5c10*/  F2FP.F16.F32.PACK_AB R84, RZ, R84 ;  /* 0x00000054ff54723e */ /* 0x000fe200000000ff */
[----:B0-----:R-:W-:Y:S01]  /*5c20*/  @P5 IMAD.MOV.U32 R4, RZ, RZ, R8 ;  /* 0x000000ffff045224 */ /* 0x001fe200078e0008 */
[----:B------:R-:W-:Y:S01]  /*5c30*/  F2FP.F16.F32.PACK_AB R85, RZ, R85 ;  /* 0x00000055ff55723e */ /* 0x000fe200000000ff */
[----:B------:R-:W-:Y:S01]  /*5c40*/  @P5 IMAD.MOV.U32 R5, RZ, RZ, R9 ;  /* 0x000000ffff055224 */ /* 0x000fe200078e0009 */
[----:B------:R-:W-:-:S02]  /*5c50*/  F2FP.F16.F32.PACK_AB R86, RZ, R86 ;  /* 0x00000056ff56723e */ /* 0x000fc400000000ff */
[----:B------:R-:W-:Y:S02]  /*5c60*/  F2FP.F16.F32.PACK_AB R87, RZ, R87 ;  /* 0x00000057ff57723e */ /* 0x000fe400000000ff */
[----:B------:R0:W-:Y:S01]  /*5c70*/  @P5 STG.E.U16 desc[UR38][R4.64+0xd2], R79 ;  /* 0x0000d24f04005986 */ /* 0x0001e2000c101526 */
[C---:B------:R-:W-:Y:S02]  /*5c80*/  ISETP.GT.AND P5, PT, R3.reuse, RZ, P3 ;  /* 0x000000ff0300720c */ /* 0x040fe40001fa4270 */
[----:B------:R-:W-:-:S11]  /*5c90*/  ISETP.GT.AND P3, PT, R3, 0x8, P3 ;  /* 0x000000080300780c */ /* 0x000fd60001f64270 */
[----:B0-----:R-:W-:Y:S02]  /*5ca0*/  @P5 IMAD.MOV.U32 R4, RZ, RZ, R6 ;  /* 0x000000ffff045224 */ /* 0x001fe400078e0006 */
[----:B------:R-:W-:-:S05]  /*5cb0*/  @P5 IMAD.MOV.U32 R5, RZ, RZ, R7 ;  /* 0x000000ffff055224 */ /* 0x000fca00078e0007 */
[----:B------:R0:W-:Y:S01]  /*5cc0*/  @P5 STG.E.U16 desc[UR38][R4.64+0xe0], R80 ;  /* 0x0000e05004005986 */ /* 0x0001e2000c101526 */
[C---:B------:R-:W-:Y:S02]  /*5cd0*/  ISETP.GT.AND P5, PT, R3.reuse, RZ, P0 ;  /* 0x000000ff0300720c */ /* 0x040fe400007a4270 */
[----:B------:R-:W-:Y:S01]  /*5ce0*/  ISETP.GT.AND P0, PT, R3, 0x8, P0 ;  /* 0x000000080300780c */ /* 0x000fe20000704270 */
[----:B0-----:R-:W-:Y:S02]  /*5cf0*/  @P4 IMAD.MOV.U32 R4, RZ, RZ, R6 ;  /* 0x000000ffff044224 */ /* 0x001fe400078e0006 */
[----:B------:R-:W-:-:S05]  /*5d00*/  @P4 IMAD.MOV.U32 R5, RZ, RZ, R7 ;  /* 0x000000ffff054224 */ /* 0x000fca00078e0007 */
[----:B------:R0:W-:Y:S01]  /*5d10*/  @P4 STG.E.U16 desc[UR38][R4.64+0xe2], R81 ;  /* 0x0000e25104004986 */ /* 0x0001e2000c101526 */
[C---:B------:R-:W-:Y:S02]  /*5d20*/  ISETP.GT.AND P4, PT, R3.reuse, RZ, P1 ;  /* 0x000000ff0300720c */ /* 0x040fe40000f84270 */
[----:B------:R-:W-:Y:S01]  /*5d30*/  ISETP.GT.AND P1, PT, R3, 0x8, P1 ;  /* 0x000000080300780c */ /* 0x000fe20000f24270 */
[----:B0-----:R-:W-:Y:S02]  /*5d40*/  @P3 IMAD.MOV.U32 R4, RZ, RZ, R8 ;  /* 0x000000ffff043224 */ /* 0x001fe400078e0008 */
[----:B------:R-:W-:-:S05]  /*5d50*/  @P3 IMAD.MOV.U32 R5, RZ, RZ, R9 ;  /* 0x000000ffff053224 */ /* 0x000fca00078e0009 */
[----:B------:R0:W-:Y:S02]  /*5d60*/  @P3 STG.E.U16 desc[UR38][R4.64+0xe0], R82 ;  /* 0x0000e05204003986 */ /* 0x0001e4000c101526 */
[----:B0-----:R-:W-:Y:S02]  /*5d70*/  @P2 IMAD.MOV.U32 R4, RZ, RZ, R8 ;  /* 0x000000ffff042224 */ /* 0x001fe400078e0008 */
[----:B------:R-:W-:-:S05]  /*5d80*/  @P2 IMAD.MOV.U32 R5, RZ, RZ, R9 ;  /* 0x000000ffff052224 */ /* 0x000fca00078e0009 */
[----:B------:R0:W-:Y:S02]  /*5d90*/  @P2 STG.E.U16 desc[UR38][R4.64+0xe2], R83 ;  /* 0x0000e25304002986 */ /* 0x0001e4000c101526 */
[----:B0-----:R-:W-:Y:S02]  /*5da0*/  @P4 IMAD.MOV.U32 R4, RZ, RZ, R6 ;  /* 0x000000ffff044224 */ /* 0x001fe400078e0006 */
[----:B------:R-:W-:-:S05]  /*5db0*/  @P4 IMAD.MOV.U32 R5, RZ, RZ, R7 ;  /* 0x000000ffff054224 */ /* 0x000fca00078e0007 */
[----:B------:R0:W-:Y:S04]  /*5dc0*/  @P4 STG.E.U16 desc[UR38][R4.64+0xf0], R84 ;  /* 0x0000f05404004986 */ /* 0x0001e8000c101526 */
[----:B------:R1:W-:Y:S01]  /*5dd0*/  @P5 STG.E.U16 desc[UR38][R6.64+0xf2], R85 ;  /* 0x0000f25506005986 */ /* 0x0003e2000c101526 */
[----:B0-----:R-:W-:Y:S02]  /*5de0*/  @P1 IMAD.MOV.U32 R4, RZ, RZ, R8 ;  /* 0x000000ffff041224 */ /* 0x001fe400078e0008 */
[----:B------:R-:W-:-:S05]  /*5df0*/  @P1 IMAD.MOV.U32 R5, RZ, RZ, R9 ;  /* 0x000000ffff051224 */ /* 0x000fca00078e0009 */
[----:B------:R1:W-:Y:S04]  /*5e00*/  @P1 STG.E.U16 desc[UR38][R4.64+0xf0], R86 ;  /* 0x0000f05604001986 */ /* 0x0003e8000c101526 */
[----:B------:R1:W-:Y:S02]  /*5e10*/  @P0 STG.E.U16 desc[UR38][R8.64+0xf2], R87 ;  /* 0x0000f25708000986 */ /* 0x0003e4000c101526 */
.L_x_154:
[----:B------:R-:W-:Y:S05]  /*5e20*/  BSYNC B0 ;  /* 0x0000000000007941 */ /* 0x000fea0003800000 */
.L_x_28:
[----:B------:R-:W-:Y:S01]  /*5e30*/  IADD3 R16, P0, R16, UR36, RZ ;  /* 0x0000002410107c10 */ /* 0x000fe2000ff1e0ff */
[----:B------:R-:W-:Y:S01]  /*5e40*/  ULDC.64 UR4, c[0x0][0x650] ;  /* 0x0001940000047ab9 */ /* 0x000fe20000000a00 */
[----:B------:R-:W-:Y:S01]  /*5e50*/  PRMT R3, RZ, 0x7610, R3 ;  /* 0x00007610ff037816 */ /* 0x000fe20000000003 */
[----:B------:R-:W-:Y:S01]  /*5e60*/  IMAD.MOV.U32 R100, RZ, RZ, -0x1 ;  /* 0xffffffffff647424 */ /* 0x000fe200078e00ff */
[----:B------:R-:W-:Y:S01]  /*5e70*/  IADD3.X R17, R17, UR42, RZ, P0, !PT ;  /* 0x0000002a11117c10 */ /* 0x000fe200087fe4ff */
[----:B------:R-:W-:Y:S01]  /*5e80*/  IMAD.MOV.U32 R99, RZ, RZ, -0x1 ;  /* 0xffffffffff637424 */ /* 0x000fe200078e00ff */
[----:B------:R-:W-:-:S04]  /*5e90*/  ISETP.GE.U32.AND P0, PT, R16, UR4, PT ;  /* 0x0000000410007c0c */ /* 0x000fc8000bf06070 */
[----:B------:R-:W-:-:S13]  /*5ea0*/  ISETP.GE.U32.AND.EX P0, PT, R17, UR5, PT, P0 ;  /* 0x0000000511007c0c */ /* 0x000fda000bf06100 */
[----:B------:R-:W-:Y:S05]  /*5eb0*/  @P0 BRA `(.L_x_155) ;  /* 0x00000004004c0947 */ /* 0x000fea0003800000 */
[----:B------:R-:W0:Y:S01]  /*5ec0*/  LDC.64 R10, c[0x0][0x628] ;  /* 0x00018a00ff0a7b82 */ /* 0x000e220000000a00 */
[----:B---3--:R-:W3:Y:S01]  /*5ed0*/  S2R R12, SR_CTAID.X ;  /* 0x00000000000c7919 */ /* 0x008ee20000002500 */
[----:B-12-4-:R-:W-:Y:S02]  /*5ee0*/  IMAD.MOV.U32 R8, RZ, RZ, R16 ;  /* 0x000000ffff087224 */ /* 0x016fe400078e0010 */
[----:B------:R-:W-:Y:S01]  /*5ef0*/  IMAD.MOV.U32 R9, RZ, RZ, R17 ;  /* 0x000000ffff097224 */ /* 0x000fe200078e0011 */
[----:B------:R-:W1:Y:S03]  /*5f00*/  S2R R20, SR_CTAID.Y ;  /* 0x0000000000147919 */ /* 0x000e660000002600 */
[----:B------:R-:W2:Y:S08]  /*5f10*/  LDC R0, c[0x0][0x630] ;  /* 0x00018c00ff007b82 */ /* 0x000eb00000000800 */
[----:B------:R-:W4:Y:S01]  /*5f20*/  LDC.64 R14, c[0x0][0x620] ;  /* 0x00018800ff0e7b82 */ /* 0x000f220000000a00 */
[----:B0-----:R-:W-:-:S04]  /*5f30*/  ISETP.NE.U32.AND P0, PT, R10, RZ, PT ;  /* 0x000000ff0a00720c */ /* 0x001fc80003f05070 */
[----:B------:R-:W-:-:S13]  /*5f40*/  ISETP.NE.AND.EX P0, PT, R11, RZ, PT, P0 ;  /* 0x000000ff0b00720c */ /* 0x000fda0003f05300 */
[----:B-1234-:R-:W-:Y:S05]  /*5f50*/  @!P0 BRA `(.L_x_156) ;  /* 0x0000000000288947 */ /* 0x01efea0003800000 */
        /* <DEDUP_REMOVED lines=10> */
.L_x_156:
[-CC-:B------:R-:W-:Y:S01]  /*6000*/  SHF.R.U64 R99, R8, R0.reuse, R9.reuse ;  /* 0x0000000008637219 */ /* 0x180fe20000001209 */
[----:B------:R-:W0:Y:S01]  /*6010*/  LDC.64 R26, c[0x0][0x640] ;  /* 0x00019000ff1a7b82 */ /* 0x000e220000000a00 */
[----:B------:R-:W-:Y:S01]  /*6020*/  SHF.R.U32.HI R0, RZ, R0, R9 ;  /* 0x00000000ff007219 */ /* 0x000fe20000011609 */
[----:B------:R-:W-:Y:S01]  /*6030*/  ULDC UR4, c[0x0][0x150] ;  /* 0x0000540000047ab9 */ /* 0x000fe20000000800 */
[----:B------:R-:W-:Y:S02]  /*6040*/  IADD3 R3, P0, RZ, -R99, RZ ;  /* 0x80000063ff037210 */ /* 0x000fe40007f1e0ff */
[----:B------:R-:W-:-:S03]  /*6050*/  I2FP.F32.U32 R7, R12 ;  /* 0x0000000c00077245 */ /* 0x000fc60000201000 */
[----:B------:R-:W1:Y:S01]  /*6060*/  LDC R6, c[0x0][0x618] ;  /* 0x00018600ff067b82 */ /* 0x000e620000000800 */
[----:B------:R-:W-:Y:S02]  /*6070*/  IMAD.X R5, RZ, RZ, ~R0, P0 ;  /* 0x000000ffff057224 */ /* 0x000fe400000e0e00 */
[----:B------:R-:W-:Y:S01]  /*6080*/  FMUL R7, R7, UR4 ;  /* 0x0000000407077c20 */ /* 0x000fe20008400000 */
[----:B------:R-:W-:Y:S01]  /*6090*/  ULDC UR4, c[0x0][0x154] ;  /* 0x0000550000047ab9 */ /* 0x000fe20000000800 */
[-C--:B------:R-:W-:Y:S02]  /*60a0*/  IMAD R0, R5, R14.reuse, RZ ;  /* 0x0000000e05007224 */ /* 0x080fe400078e02ff */
[C---:B------:R-:W-:Y:S01]  /*60b0*/  IMAD.WIDE.U32 R4, R3.reuse, R14, R16 ;  /* 0x0000000e03047225 */ /* 0x040fe200078e0010 */
[----:B------:R-:W2:Y:S01]  /*60c0*/  LDC R8, c[0x0][0x608] ;  /* 0x00018200ff087b82 */ /* 0x000ea20000000800 */
[----:B------:R-:W3:Y:S02]  /*60d0*/  F2I.U32.TRUNC.NTZ R7, R7 ;  /* 0x0000000700077305 */ /* 0x000ee4000020f000 */
[----:B------:R-:W-:Y:S01]  /*60e0*/  IMAD R3, R3, R15, R0 ;  /* 0x0000000f03037224 */ /* 0x000fe200078e0200 */
[----:B------:R-:W-:-:S03]  /*60f0*/  I2FP.F32.U32 R0, R20 ;  /* 0x0000001400007245 */ /* 0x000fc60000201000 */
[----:B------:R-:W-:Y:S01]  /*6100*/  IMAD.IADD R3, R5, 0x1, R3 ;  /* 0x0000000105037824 */ /* 0x000fe200078e0203 */
[----:B------:R-:W4:Y:S01]  /*6110*/  LDC R11, c[0x0][0x658] ;  /* 0x00019600ff0b7b82 */ /* 0x000f220000000800 */
[----:B0-----:R-:W-:-:S04]  /*6120*/  ISETP.NE.U32.AND P0, PT, R26, RZ, PT ;  /* 0x000000ff1a00720c */ /* 0x001fc80003f05070 */
[----:B------:R-:W-:-:S03]  /*6130*/  ISETP.NE.AND.EX P0, PT, R27, RZ, PT, P0 ;  /* 0x000000ff1b00720c */ /* 0x000fc60003f05300 */
[----:B------:R-:W0:Y:S01]  /*6140*/  LDC R9, c[0x0][0x144] ;  /* 0x00005100ff097b82 */ /* 0x000e220000000800 */
[-C--:B-1----:R-:W-:Y:S01]  /*6150*/  SHF.R.U64 R10, R4, R6.reuse, R3 ;  /* 0x00000006040a7219 */ /* 0x082fe20000001203 */
[----:B---3--:R-:W-:Y:S01]  /*6160*/  IMAD.MOV R7, RZ, RZ, -R7 ;  /* 0x000000ffff077224 */ /* 0x008fe200078e0a07 */
[----:B------:R-:W-:Y:S01]  /*6170*/  SHF.R.U32.HI R3, RZ, R6, R3 ;  /* 0x00000006ff037219 */ /* 0x000fe20000011603 */
[----:B------:R-:W-:-:S04]  /*6180*/  FMUL R6, R0, UR4 ;  /* 0x0000000400067c20 */ /* 0x000fc80008400000 */
[----:B------:R-:W1:Y:S01]  /*6190*/  LDC R21, c[0x0][0x148] ;  /* 0x00005200ff157b82 */ /* 0x000e620000000800 */
[----:B------:R3:W0:Y:S01]  /*61a0*/  F2I.U32.TRUNC.NTZ R14, R6 ;  /* 0x00000006000e7305 */ /* 0x000622000020f000 */
[-CC-:B--2---:R-:W-:Y:S02]  /*61b0*/  SHF.R.U64 R13, R10, R8.reuse, R3.reuse ;  /* 0x000000080a0d7219 */ /* 0x184fe40000001203 */
[----:B------:R-:W-:-:S04]  /*61c0*/  SHF.R.U32.HI R0, RZ, R8, R3 ;  /* 0x00000008ff007219 */ /* 0x000fc80000011603 */
[----:B-----5:R-:W2:Y:S01]  /*61d0*/  LDC R24, c[0x0][0x648] ;  /* 0x00019200ff187b82 */ /* 0x020ea20000000800 */
[-CC-:B----4-:R-:W-:Y:S02]  /*61e0*/  SHF.R.U64 R15, R13, R11.reuse, R0.reuse ;  /* 0x0000000b0d0f7219 */ /* 0x190fe40000001200 */
[----:B------:R-:W-:-:S03]  /*61f0*/  SHF.R.U32.HI R5, RZ, R11, R0 ;  /* 0x0000000bff057219 */ /* 0x000fc60000011600 */
[----:B------:R-:W-:Y:S02]  /*6200*/  IMAD.MOV.U32 R4, RZ, RZ, R15 ;  /* 0x000000ffff047224 */ /* 0x000fe400078e000f */
[----:B------:R-:W4:Y:S01]  /*6210*/  LDC R28, c[0x0][0x638] ;  /* 0x00018e00ff1c7b82 */ /* 0x000f220000000800 */
[----:B0-----:R-:W-:-:S07]  /*6220*/  IMAD R25, R9, R7, R12 ;  /* 0x0000000709197224 */ /* 0x001fce00078e020c */
[----:B------:R-:W0:Y:S08]  /*6230*/  LDC R29, c[0x0][0x610] ;  /* 0x00018400ff1d7b82 */ /* 0x000e300000000800 */
[----:B------:R-:W0:Y:S01]  /*6240*/  LDC R30, c[0x0][0x600] ;  /* 0x00018000ff1e7b82 */ /* 0x000e220000000800 */
[----:B-123--:R-:W-:Y:S05]  /*6250*/  @!P0 BRA `(.L_x_157) ;  /* 0x0000000000288947 */ /* 0x00efea0003800000 */
        /* <DEDUP_REMOVED lines=10> */
.L_x_157:
[----:B------:R-:W-:Y:S01]  /*6300*/  ISETP.NE.AND P0, PT, R2, 0x1, PT ;  /* 0x000000010200780c */ /* 0x000fe20003f05270 */
[----:B------:R-:W-:Y:S01]  /*6310*/  IMAD.MOV R14, RZ, RZ, -R14 ;  /* 0x000000ffff0e7224 */ /* 0x000fe200078e0a0e */
[----:B------:R-:W-:Y:S02]  /*6320*/  SHF.R.U64 R0, R4, R24, R5 ;  /* 0x0000001804007219 */ /* 0x000fe40000001205 */
[----:B------:R-:W-:Y:S02]  /*6330*/  LOP3.LUT R3, R13, R96, RZ, 0xc0, !PT ;  /* 0x000000600d037212 */ /* 0x000fe400078ec0ff */
[----:B------:R-:W-:Y:S01]  /*6340*/  LOP3.LUT R10, R10, R95, RZ, 0xc0, !PT ;  /* 0x0000005f0a0a7212 */ /* 0x000fe200078ec0ff */
[----:B------:R-:W-:Y:S02]  /*6350*/  IMAD.MOV R4, RZ, RZ, -R0 ;  /* 0x000000ffff047224 */ /* 0x000fe400078e0a00 */
[----:B------:R-:W-:Y:S02]  /*6360*/  IMAD R0, R90, R0, R3 ;  /* 0x000000005a007224 */ /* 0x000fe400078e0203 */
[----:B----4-:R-:W-:-:S02]  /*6370*/  IMAD R3, R4, R28, R15 ;  /* 0x0000001c04037224 */ /* 0x010fc400078e020f */
[----:B------:R-:W-:Y:S02]  /*6380*/  @P0 IMAD R25, R21, R14, R20 ;  /* 0x0000000e15190224 */ /* 0x000fe400078e0214 */
[----:B0-----:R-:W-:Y:S02]  /*6390*/  IMAD R5, R3, R30, R10 ;  /* 0x0000001e03057224 */ /* 0x001fe400078e020a */
[----:B------:R-:W-:Y:S02]  /*63a0*/  IMAD R0, R0, R29, R25 ;  /* 0x0000001d00007224 */ /* 0x000fe400078e0219 */
[----:B------:R-:W-:-:S03]  /*63b0*/  IMAD.MOV.U32 R4, RZ, RZ, 0x1 ;  /* 0x00000001ff047424 */ /* 0x000fc600078e00ff */
[----:B------:R-:W-:Y:S02]  /*63c0*/  SEL R100, R5, R0, !P0 ;  /* 0x0000000005647207 */ /* 0x000fe40004000000 */
[----:B------:R-:W-:Y:S02]  /*63d0*/  PRMT R3, R4, 0x7610, R3 ;  /* 0x0000761004037816 */ /* 0x000fe40000000003 */
[----:B------:R-:W-:-:S07]  /*63e0*/  SEL R0, R0, R5, !P0 ;  /* 0x0000000500007207 */ /* 0x000fce0004000000 */
.L_x_155:
[----:B------:R-:W-:Y:S01]  /*63f0*/  UIADD3 UR41, UR43, UR41, URZ ;  /* 0x000000292b297290 */ /* 0x000fe2000fffe03f */
[----:B------:R-:W-:Y:S01]  /*6400*/  LOP3.LUT P0, RZ, R3, 0xff, RZ, 0xc0, !PT ;  /* 0x000000ff03ff7812 */ /* 0x000fe2000780c0ff */
[----:B------:R-:W-:Y:S02]  /*6410*/  IMAD.MOV.U32 R101, RZ, RZ, R0 ;  /* 0x000000ffff657224 */ /* 0x000fe400078e0000 */
[----:B------:R-:W-:Y:S02]  /*6420*/  USHF.R.U32.HI UR4, URZ, 0x2, UR41 ;  /* 0x000000023f047899 */ /* 0x000fe40008011629 */
[----:B------:R-:W-:Y:S02]  /*6430*/  UISETP.GT.U32.AND UP1, UPT, UR41, 0x3, UPT ;  /* 0x000000032900788c */ /* 0x000fe4000bf24070 */
[----:B------:R-:W-:Y:S02]  /*6440*/  ULOP3.LUT UR4, UR4, 0x1, URZ, 0xc0, !UPT ;  /* 0x0000000104047892 */ /* 0x000fe4000f8ec03f */
[----:B------:R-:W-:-:S02]  /*6450*/  UISETP.LT.U32.AND UP1, UPT, UR43, 0x4, UP1 ;  /* 0x000000042b00788c */ /* 0x000fc40008f21070 */
[----:B------:R-:W-:Y:S02]  /*6460*/  UISETP.NE.U32.AND UP0, UPT, UR4, 0x1, UPT ;  /* 0x000000010400788c */ /* 0x000fe4000bf05070 */
[----:B------:R-:W-:Y:S02]  /*6470*/  USEL UR5, URZ, 0x1, !UP1 ;  /* 0x000000013f057887 */ /* 0x000fe4000c800000 */
[----:B------:R-:W-:Y:S02]  /*6480*/  UISETP.GT.U32.AND UP0, UPT, UR43, 0x3, !UP0 ;  /* 0x000000032b00788c */ /* 0x000fe4000c704070 */
[----:B------:R-:W-:Y:S02]  /*6490*/  ULOP3.LUT UR41, UR41, 0x3, URZ, 0xc0, !UPT ;  /* 0x0000000329297892 */ /* 0x000fe4000f8ec03f */
[----:B------:R-:W-:-:S04]  /*64a0*/  USEL UR4, URZ, 0x1, !UP0 ;  /* 0x000000013f047887 */ /* 0x000fc8000c000000 */
[----:B------:R-:W-:Y:S01]  /*64b0*/  ULOP3.LUT UR40, UR4, UR40, UR5, 0x96, !UPT ;  /* 0x0000002804287292 */ /* 0x000fe2000f8e9605 */
[----:B------:R-:W-:Y:S11]  /*64c0*/  @P0 BRA `(.L_x_158) ;  /* 0xffffffac003c0947 */ /* 0x000ff6000383ffff */
[----:B------:R-:W-:Y:S05]  /*64d0*/  EXIT ;  /* 0x000000000000794d */ /* 0x000fea0003800000 */
.L_x_3:
        /* <DEDUP_REMOVED lines=26> */
.L_x_160:
[--C-:B------:R-:W-:Y:S01]  /*6680*/  SHF.R.U64 R14, R12, R20, R13.reuse ;  /* 0x000000140c0e7219 */ /* 0x100fe2000000120d */
[----:B------:R-:W0:Y:S01]  /*6690*/  LDC R24, c[0x0][0x618] ;  /* 0x00018600ff187b82 */ /* 0x000e220000000800 */
[----:B------:R-:W-:Y:S01]  /*66a0*/  I2FP.F32.U32 R8, R6 ;  /* 0x0000000600087245 */ /* 0x000fe20000201000 */
[----:B------:R-:W-:Y:S01]  /*66b0*/  ULDC UR4, c[0x0][0x150] ;  /* 0x0000540000047ab9 */ /* 0x000fe20000000800 */
[----:B------:R-:W-:Y:S02]  /*66c0*/  SHF.R.U32.HI R7, RZ, R20, R13 ;  /* 0x00000014ff077219 */ /* 0x000fe4000001160d */
[----:B------:R-:W-:Y:S01]  /*66d0*/  IADD3 R11, P0, RZ, -R14, RZ ;  /* 0x8000000eff0b7210 */ /* 0x000fe20007f1e0ff */
[----:B------:R-:W-:Y:S01]  /*66e0*/  FMUL R13, R8, UR4 ;  /* 0x00000004080d7c20 */ /* 0x000fe20008400000 */
[----:B------:R-:W-:Y:S01]  /*66f0*/  ULDC UR4, c[0x0][0x154] ;  /* 0x0000550000047ab9 */ /* 0x000fe20000000800 */
[----:B------:R-:W1:Y:S02]  /*6700*/  LDC.64 R26, c[0x0][0x640] ;  /* 0x00019000ff1a7b82 */ /* 0x000e640000000a00 */
[----:B------:R-:W-:-:S02]  /*6710*/  IMAD.X R7, RZ, RZ, ~R7, P0 ;  /* 0x000000ffff077224 */ /* 0x000fc400000e0e07 */
[----:B------:R-:W2:Y:S01]  /*6720*/  F2I.U32.TRUNC.NTZ R13, R13 ;  /* 0x0000000d000d7305 */ /* 0x000ea2000020f000 */
[----:B------:R-:W-:-:S03]  /*6730*/  IMAD.WIDE.U32 R8, R11, R22, R16 ;  /* 0x000000160b087225 */ /* 0x000fc600078e0010 */
[----:B------:R-:W3:Y:S01]  /*6740*/  LDC R15, c[0x0][0x144] ;  /* 0x00005100ff0f7b82 */ /* 0x000ee20000000800 */
[----:B------:R-:W-:-:S04]  /*6750*/  IMAD R10, R7, R22, RZ ;  /* 0x00000016070a7224 */ /* 0x000fc800078e02ff */
[----:B------:R-:W-:Y:S02]  /*6760*/  IMAD R7, R11, R23, R10 ;  /* 0x000000170b077224 */ /* 0x000fe400078e020a */
[----:B------:R-:W-:Y:S01]  /*6770*/  IMAD.MOV.U32 R10, RZ, RZ, -0x1 ;  /* 0xffffffffff0a7424 */ /* 0x000fe200078e00ff */
[----:B------:R-:W4:Y:S01]  /*6780*/  LDC R20, c[0x0][0x608] ;  /* 0x00018200ff147b82 */ /* 0x000f220000000800 */
[----:B------:R-:W-:Y:S01]  /*6790*/  IMAD.IADD R7, R9, 0x1, R7 ;  /* 0x0000000109077824 */ /* 0x000fe200078e0207 */
[----:B------:R-:W-:-:S04]  /*67a0*/  I2FP.F32.U32 R9, R3 ;  /* 0x0000000300097245 */ /* 0x000fc80000201000 */
[-C--:B0-----:R-:W-:Y:S01]  /*67b0*/  SHF.R.U64 R12, R8, R24.reuse, R7 ;  /* 0x00000018080c7219 */ /* 0x081fe20000001207 */
[----:B--2---:R-:W-:Y:S01]  /*67c0*/  IMAD.MOV R8, RZ, RZ, -R13 ;  /* 0x000000ffff087224 */ /* 0x004fe200078e0a0d */
[----:B------:R-:W0:Y:S01]  /*67d0*/  LDC R11, c[0x0][0x658] ;  /* 0x00019600ff0b7b82 */ /* 0x000e220000000800 */
[----:B-1----:R-:W-:Y:S01]  /*67e0*/  ISETP.NE.U32.AND P0, PT, R26, RZ, PT ;  /* 0x000000ff1a00720c */ /* 0x002fe20003f05070 */
[----:B------:R-:W-:Y:S01]  /*67f0*/  FMUL R9, R9, UR4 ;  /* 0x0000000409097c20 */ /* 0x000fe20008400000 */
[----:B------:R-:W-:Y:S02]  /*6800*/  SHF.R.U32.HI R7, RZ, R24, R7 ;  /* 0x00000018ff077219 */ /* 0x000fe40000011607 */
[----:B------:R-:W-:-:S03]  /*6810*/  ISETP.NE.AND.EX P0, PT, R27, RZ, PT, P0 ;  /* 0x000000ff1b00720c */ /* 0x000fc60003f05300 */
[----:B------:R-:W1:Y:S01]  /*6820*/  LDC R22, c[0x0][0x148] ;  /* 0x00005200ff167b82 */ /* 0x000e620000000800 */
[----:B---3--:R-:W-:Y:S02]  /*6830*/  IMAD R23, R15, R8, R6 ;  /* 0x000000080f177224 */ /* 0x008fe400078e0206 */
[----:B------:R-:W-:-:S05]  /*6840*/  IMAD.MOV.U32 R8, RZ, RZ, 0x1 ;  /* 0x00000001ff087424 */ /* 0x000fca00078e00ff */
[----:B------:R-:W2:Y:S01]  /*6850*/  LDC R21, c[0x0][0x600] ;  /* 0x00018000ff157b82 */ /* 0x000ea20000000800 */
[-CC-:B----4-:R-:W-:Y:S02]  /*6860*/  SHF.R.U64 R15, R12, R20.reuse, R7.reuse ;  /* 0x000000140c0f7219 */ /* 0x190fe40000001207 */
[----:B------:R-:W-:Y:S02]  /*6870*/  SHF.R.U32.HI R6, RZ, R20, R7 ;  /* 0x00000014ff067219 */ /* 0x000fe40000011607 */
[----:B------:R3:W4:Y:S03]  /*6880*/  F2I.U32.TRUNC.NTZ R20, R9 ;  /* 0x0000000900147305 */ /* 0x000726000020f000 */
[----:B------:R-:W1:Y:S01]  /*6890*/  LDC R25, c[0x0][0x648] ;  /* 0x00019200ff197b82 */ /* 0x000e620000000800 */
[-C--:B0-----:R-:W-:Y:S02]  /*68a0*/  SHF.R.U64 R19, R15, R11.reuse, R6 ;  /* 0x0000000b0f137219 */ /* 0x081fe40000001206 */
[----:B------:R-:W-:-:S02]  /*68b0*/  SHF.L.U32 R10, R10, R11, RZ ;  /* 0x0000000b0a0a7219 */ /* 0x000fc400000006ff */
[-C--:B------:R-:W-:Y:S01]  /*68c0*/  SHF.R.U32.HI R7, RZ, R11.reuse, R6 ;  /* 0x0000000bff077219 */ /* 0x080fe20000011606 */
[----:B------:R-:W-:Y:S01]  /*68d0*/  IMAD.MOV.U32 R6, RZ, RZ, R19 ;  /* 0x000000ffff067224 */ /* 0x000fe200078e0013 */
[----:B------:R-:W-:Y:S01]  /*68e0*/  SHF.L.U32 R24, R8, R11, RZ ;  /* 0x0000000b08187219 */ /* 0x000fe200000006ff */
[----:B------:R-:W0:Y:S01]  /*68f0*/  LDC R28, c[0x0][0x638] ;  /* 0x00018e00ff1c7b82 */ /* 0x000e220000000800 */
[----:B------:R-:W-:-:S07]  /*6900*/  LOP3.LUT R30, RZ, R10, RZ, 0x33, !PT ;  /* 0x0000000aff1e7212 */ /* 0x000fce00078e33ff */
[----:B------:R-:W0:Y:S01]  /*6910*/  LDC R29, c[0x0][0x610] ;  /* 0x00018400ff1d7b82 */ /* 0x000e220000000800 */
[----:B---34-:R-:W-:Y:S05]  /*6920*/  @!P0 BRA `(.L_x_161) ;  /* 0x0000000000288947 */ /* 0x018fea0003800000 */
[----:B------:R-:W3:Y:S02]  /*6930*/  LDC R6, c[0x0][0x64c] ;  /* 0x00019300ff067b82 */ /* 0x000ee40000000800 */
[----:B---3--:R-:W-:-:S05]  /*6940*/  IADD3 R11, P0, R19, R6, RZ ;  /* 0x00000006130b7210 */ /* 0x008fca0007f1e0ff */
        /* <DEDUP_REMOVED lines=8> */
.L_x_161:
[----:B------:R-:W-:Y:S01]  /*69d0*/  ISETP.NE.AND P0, PT, R2, 0x1, PT ;  /* 0x000000010200780c */ /* 0x000fe20003f05270 */
[----:B--2---:R-:W-:Y:S01]  /*69e0*/  VIADD R9, R21, 0xffffffff ;  /* 0xffffffff15097836 */ /* 0x004fe20000000000 */
[----:B-1----:R-:W-:Y:S01]  /*69f0*/  SHF.R.U64 R7, R6, R25, R7 ;  /* 0x0000001906077219 */ /* 0x002fe20000001207 */
[----:B------:R-:W-:Y:S01]  /*6a00*/  IMAD.MOV R20, RZ, RZ, -R20 ;  /* 0x000000ffff147224 */ /* 0x000fe200078e0a14 */
[----:B------:R-:W-:Y:S02]  /*6a10*/  LOP3.LUT R6, R15, R30, RZ, 0xc0, !PT ;  /* 0x0000001e0f067212 */ /* 0x000fe400078ec0ff */
[----:B------:R-:W-:Y:S01]  /*6a20*/  LOP3.LUT R12, R12, R9, RZ, 0xc0, !PT ;  /* 0x000000090c0c7212 */ /* 0x000fe200078ec0ff */
[----:B------:R-:W-:Y:S02]  /*6a30*/  IMAD.MOV R8, RZ, RZ, -R7 ;  /* 0x000000ffff087224 */ /* 0x000fe400078e0a07 */
[----:B------:R-:W-:Y:S02]  /*6a40*/  IMAD R6, R24, R7, R6 ;  /* 0x0000000718067224 */ /* 0x000fe400078e0206 */
[----:B------:R-:W-:-:S02]  /*6a50*/  IMAD.MOV.U32 R9, RZ, RZ, 0x1 ;  /* 0x00000001ff097424 */ /* 0x000fc400078e00ff */
[----:B------:R-:W-:Y:S02]  /*6a60*/  @P0 IMAD R23, R22, R20, R3 ;  /* 0x0000001416170224 */ /* 0x000fe400078e0203 */
[----:B0-----:R-:W-:Y:S02]  /*6a70*/  IMAD R3, R8, R28, R19 ;  /* 0x0000001c08037224 */ /* 0x001fe400078e0213 */
[----:B------:R-:W-:Y:S02]  /*6a80*/  IMAD R13, R6, R29, R23 ;  /* 0x0000001d060d7224 */ /* 0x000fe400078e0217 */
[----:B------:R-:W-:Y:S02]  /*6a90*/  IMAD R6, R3, R21, R12 ;  /* 0x0000001503067224 */ /* 0x000fe400078e020c */
[----:B------:R-:W-:-:S03]  /*6aa0*/  IMAD.MOV.U32 R8, RZ, RZ, R14 ;  /* 0x000000ffff087224 */ /* 0x000fc600078e000e */
[----:B------:R-:W-:Y:S02]  /*6ab0*/  SEL R20, R6, R13, !P0 ;  /* 0x0000000d06147207 */ /* 0x000fe40004000000 */
[----:B------:R-:W-:-:S07]  /*6ac0*/  SEL R13, R13, R6, !P0 ;  /* 0x000000060d0d7207 */ /* 0x000fce0004000000 */
.L_x_159:
[----:B------:R-:W-:-:S08]  /*6ad0*/  NOP ;  /* 0x0000000000007918 */ /* 0x000fd00000000000 */
[----:B------:R-:W0:-:S00]  /*6ae0*/  USETMAXREG.DEALLOC.CTAPOOL 0x28 ;  /* 0x00000028000079c8 */ /* 0x000e0000080e0500 */
[----:B0-----:R-:W-:-:S13]  /*6af0*/  ISETP.NE.AND P0, PT, R0, RZ, PT ;  /* 0x000000ff0000720c */ /* 0x001fda0003f05270 */
[----:B------:R-:W-:Y:S05]  /*6b00*/  @P0 EXIT ;  /* 0x000000000000094d */ /* 0x000fea0003800000 */
[----:B------:R-:W-:Y:S01]  /*6b10*/  LOP3.LUT P0, RZ, R9, 0xff, RZ, 0xc0, !PT ;  /* 0x000000ff09ff7812 */ /* 0x000fe2000780c0ff */
[----:B------:R-:W-:Y:S02]  /*6b20*/  IMAD.MOV.U32 R0, RZ, RZ, 0x1 ;  /* 0x00000001ff007424 */ /* 0x000fe400078e00ff */
[----:B------:R-:W-:-:S10]  /*6b30*/  IMAD.MOV.U32 R3, RZ, RZ, RZ ;  /* 0x000000ffff037224 */ /* 0x000fd400078e00ff */
[----:B------:R-:W-:Y:S05]  /*6b40*/  @!P0 BRA `(.L_x_162) ;  /* 0x0000000c00148947 */ /* 0x000fea0003800000 */
[----:B------:R-:W0:Y:S01]  /*6b50*/  LDC R0, c[0x0][0x28c] ;  /* 0x0000a300ff007b82 */ /* 0x000e220000000800 */
[----:B------:R-:W-:Y:S01]  /*6b60*/  LOP3.LUT P0, RZ, R4, 0x1f, RZ, 0xc0, !PT ;  /* 0x0000001f04ff7812 */ /* 0x000fe2000780c0ff */
[----:B------:R-:W-:Y:S01]  /*6b70*/  ULDC UR5, c[0x0][0x658] ;  /* 0x0001960000057ab9 */ /* 0x000fe20000000800 */
[----:B------:R-:W-:Y:S01]  /*6b80*/  UMOV UR6, 0xffffffff ;  /* 0xffffffff00067882 */ /* 0x000fe20000000000 */
[----:B------:R-:W-:Y:S01]  /*6b90*/  BSSY B0, `(.L_x_162) ;  /* 0x00000c0000007945 */ /* 0x000fe20003800000 */
[----:B------:R-:W-:Y:S01]  /*6ba0*/  USHF.L.U32 UR6, UR6, UR5, URZ ;  /* 0x0000000506067299 */ /* 0x000fe2000800063f */
[C---:B------:R-:W-:Y:S01]  /*6bb0*/  ISETP.NE.AND P2, PT, R5.reuse, RZ, PT ;  /* 0x000000ff0500720c */ /* 0x040fe20003f45270 */
[----:B------:R-:W-:Y:S01]  /*6bc0*/  IMAD.MOV.U32 R11, RZ, RZ, 0x1 ;  /* 0x00000001ff0b7424 */ /* 0x000fe200078e00ff */
[----:B------:R-:W-:Y:S01]  /*6bd0*/  ISETP.NE.OR P0, PT, R5, RZ, !P0 ;  /* 0x000000ff0500720c */ /* 0x000fe20004705670 */
[----:B------:R-:W-:Y:S01]  /*6be0*/  ULDC UR4, c[0x0][0x600] ;  /* 0x0001800000047ab9 */ /* 0x000fe20000000800 */
[----:B------:R-:W-:Y:S01]  /*6bf0*/  LOP3.LUT R19, R18, 0x2, RZ, 0xfc, !PT ;  /* 0x0000000212137812 */ /* 0x000fe200078efcff */
[----:B------:R-:W-:Y:S01]  /*6c00*/  UMOV UR7, 0x1 ;  /* 0x0000000100077882 */ /* 0x000fe20000000000 */
[----:B------:R-:W-:-:S02]  /*6c10*/  UIADD3 UR15, UR4, -0x1, URZ ;  /* 0xffffffff040f7890 */ /* 0x000fc4000fffe03f */
[----:B------:R-:W-:Y:S02]  /*6c20*/  USHF.L.U32 UR17, UR7, UR5, URZ ;  /* 0x0000000507117299 */ /* 0x000fe4000800063f */
[----:B------:R-:W-:Y:S01]  /*6c30*/  ULOP3.LUT UR16, URZ, UR6, URZ, 0x33, !UPT ;  /* 0x000000063f107292 */ /* 0x000fe2000f8e333f */
[----:B------:R-:W-:Y:S01]  /*6c40*/  ULDC.64 UR20, c[0x0][0x198] ;  /* 0x0000660000147ab9 */ /* 0x000fe20000000a00 */
[----:B0-----:R-:W-:-:S05]  /*6c50*/  VIADD R0, R0, 0x3f ;  /* 0x0000003f00007836 */ /* 0x001fca0000000000 */
[----:B------:R-:W-:-:S04]  /*6c60*/  SHF.R.S32.HI R3, RZ, 0x1f, R0 ;  /* 0x0000001fff037819 */ /* 0x000fc80000011400 */
[----:B------:R-:W-:Y:S01]  /*6c70*/  LEA.HI R3, R3, R0, RZ, 0x6 ;  /* 0x0000000003037211 */ /* 0x000fe200078f30ff */
[----:B------:R-:W-:-:S03]  /*6c80*/  IMAD.MOV.U32 R0, RZ, RZ, 0x1 ;  /* 0x00000001ff007424 */ /* 0x000fc600078e00ff */
[----:B------:R-:W-:Y:S01]  /*6c90*/  SHF.R.S32.HI R12, RZ, 0x6, R3 ;  /* 0x00000006ff0c7819 */ /* 0x000fe20000011403 */
[----:B------:R-:W-:-:S04]  /*6ca0*/  IMAD.MOV.U32 R3, RZ, RZ, RZ ;  /* 0x000000ffff037224 */ /* 0x000fc800078e00ff */
[----:B------:R-:W-:-:S07]  /*6cb0*/  VIADD R10, R12, 0x1 ;  /* 0x000000010c0a7836 */ /* 0x000fce0000000000 */
.L_x_174:
[----:B------:R-:W-:-:S03]  /*6cc0*/  UMOV UR4, 0xffffffff ;  /* 0xffffffff00047882 */ /* 0x000fc60000000000 */
[----:B------:R-:W-:Y:S05]  /*6cd0*/  BRA.DIV UR4, `(.L_x_163) ;  /* 0x0000000e049c7947 */ /* 0x000fea000b800000 */
[----:B------:R-:W-:-:S13]  /*6ce0*/  ELECT P6, URZ, PT ;  /* 0x00000000003f782f */ /* 0x000fda00038c0000 */
.L_x_185:
[----:B------:R-:W0:Y:S01]  /*6cf0*/  LDC R4, c[0x0][0x28c] ;  /* 0x0000a300ff047b82 */ /* 0x000e220000000800 */
[----:B------:R-:W-:Y:S01]  /*6d00*/  BSSY B1, `(.L_x_164) ;  /* 0x0000035000017945 */ /* 0x000fe20003800000 */
[----:B0-----:R-:W-:-:S13]  /*6d10*/  ISETP.LT.OR P6, PT, R4, 0x1, !P6 ;  /* 0x000000010400780c */ /* 0x001fda00077c1670 */
[----:B------:R-:W-:Y:S05]  /*6d20*/  @P6 BRA `(.L_x_165) ;  /* 0x0000000000c86947 */ /* 0x000fea0003800000 */
[----:B------:R-:W-:Y:S02]  /*6d30*/  IMAD.SHL.U32 R20, R20, 0x80, RZ ;  /* 0x0000008014147824 */ /* 0x000fe400078e00ff */
[----:B------:R-:W-:Y:S02]  /*6d40*/  IMAD.SHL.U32 R13, R13, 0x80, RZ ;  /* 0x000000800d0d7824 */ /* 0x000fe400078e00ff */
[----:B------:R-:W-:Y:S02]  /*6d50*/  IMAD.MOV.U32 R21, RZ, RZ, RZ ;  /* 0x000000ffff157224 */ /* 0x000fe400078e00ff */
[----:B------:R-:W-:Y:S02]  /*6d60*/  IMAD.MOV.U32 R4, RZ, RZ, R10 ;  /* 0x000000ffff047224 */ /* 0x000fe400078e000a */
[----:B------:R-:W-:Y:S02]  /*6d70*/  IMAD.MOV.U32 R5, RZ, RZ, R0 ;  /* 0x000000ffff057224 */ /* 0x000fe400078e0000 */
[----:B------:R-:W-:-:S07]  /*6d80*/  IMAD.MOV.U32 R6, RZ, RZ, R3 ;  /* 0x000000ffff067224 */ /* 0x000fce00078e0003 */
.L_x_169:
[----:B------:R-:W0:Y:S01]  /*6d90*/  S2R R14, SR_CgaCtaId ;  /* 0x00000000000e7919 */ /* 0x000e220000008800 */
[----:B------:R-:W-:Y:S01]  /*6da0*/  MOV R7, 0x400 ;  /* 0x0000040000077802 */ /* 0x000fe20000000f00 */
[----:B------:R-:W1:Y:S03]  /*6db0*/  @!P2 LDC R9, c[0x0][0x500] ;  /* 0x00014000ff09ab82 */ /* 0x000e660000000800 */
[----:B0-----:R-:W-:Y:S02]  /*6dc0*/  LEA R15, R14, R7, 0x18 ;  /* 0x000000070e0f7211 */ /* 0x001fe400078ec0ff */
[----:B------:R-:W-:-:S03]  /*6dd0*/  SHF.L.U32 R7, R5, 0x1f, RZ ;  /* 0x0000001f05077819 */ /* 0x000fc600000006ff */
[----:B------:R-:W-:-:S04]  /*6de0*/  IMAD R14, R6, 0x8, R15 ;  /* 0x00000008060e7824 */ /* 0x000fc800078e020f */
[----:B------:R-:W0:Y:S02]  /*6df0*/  SYNCS.PHASECHK.TRANS64.TRYWAIT P1, [R14+URZ+0x20], R7 ;  /* 0x000020070e0075a7 */ /* 0x000e24000802017f */
[----:B01----:R-:W-:Y:S05]  /*6e00*/  @!P1 BRA `(.L_x_166) ;  /* 0x0000000c00709947 */ /* 0x003fea0003800000 */
.L_x_186:
[----:B0-----:R-:W-:Y:S01]  /*6e10*/  PRMT R7, R19, 0x9910, RZ ;  /* 0x0000991013077816 */ /* 0x001fe200000000ff */
[----:B------:R0:W-:Y:S03]  /*6e20*/  @!P2 SYNCS.ARRIVE.TRANS64 RZ, [R14+URZ], R9 ;  /* 0x000000090effa9a7 */ /* 0x0001e6000800003f */
[----:B------:R-:W-:-:S13]  /*6e30*/  ISETP.NE.AND P1, PT, R7, 0x2, PT ;  /* 0x000000020700780c */ /* 0x000fda0003f25270 */
[----:B0-----:R-:W-:Y:S05]  /*6e40*/  @P1 BRA `(.L_x_167) ;  /* 0x0000000000041947 */ /* 0x001fea0003800000 */
[----:B------:R-:W-:Y:S01]  /*6e50*/  BPT.TRAP 0x1 ;  /* 0x000000040000795c */ /* 0x000fe20000300000 */
.L_x_167:
[----:B------:R-:W-:Y:S05]  /*6e60*/  @P0 BRA `(.L_x_168) ;  /* 0x0000000000040947 */ /* 0x000fea0003800000 */
[----:B------:R-:W-:Y:S01]  /*6e70*/  BPT.TRAP 0x1 ;  /* 0x000000040000795c */ /* 0x000fe20000300000 */
.L_x_168:
[----:B------:R-:W-:Y:S01]  /*6e80*/  IMAD R15, R6, 0x4000, R15 ;  /* 0x00004000060f7824 */ /* 0x000fe200078e020f */
[----:B------:R-:W-:Y:S01]  /*6e90*/  R2UR UR9, R14 ;  /* 0x000000000e0972ca */ /* 0x000fe200000e0000 */
[----:B------:R-:W-:Y:S01]  /*6ea0*/  VIADD R4, R4, 0xffffffff ;  /* 0xffffffff04047836 */ /* 0x000fe20000000000 */
[----:B------:R-:W-:Y:S01]  /*6eb0*/  UIADD3 UR4, UP0, UR20, 0xf0, URZ ;  /* 0x000000f014047890 */ /* 0x000fe2000ff1e03f */
[----:B------:R-:W-:Y:S01]  /*6ec0*/  R2UR UR11, R13 ;  /* 0x000000000d0b72ca */ /* 0x000fe200000e0000 */
[----:B------:R-:W-:Y:S01]  /*6ed0*/  UIADD3 UR22, UP1, UR20, 0x1f0, URZ ;  /* 0x000001f014167890 */ /* 0x000fe2000ff3e03f */
[----:B------:R-:W-:Y:S01]  /*6ee0*/  R2UR UR8, R15 ;  /* 0x000000000f0872ca */ /* 0x000fe200000e0000 */
[----:B------:R-:W-:Y:S01]  /*6ef0*/  UIADD3.X UR5, URZ, UR21, URZ, UP0, !UPT ;  /* 0x000000153f057290 */ /* 0x000fe200087fe43f */
[C---:B------:R-:W-:Y:S01]  /*6f00*/  R2UR UR10, R21.reuse ;  /* 0x00000000150a72ca */ /* 0x040fe200000e0000 */
[----:B------:R-:W-:Y:S01]  /*6f10*/  VIADD R6, R6, 0x1 ;  /* 0x0000000106067836 */ /* 0x000fe20000000000 */
[----:B------:R-:W-:Y:S01]  /*6f20*/  R2UR UR12, R8 ;  /* 0x00000000080c72ca */ /* 0x000fe200000e0000 */
[----:B------:R-:W-:Y:S01]  /*6f30*/  UIADD3.X UR23, URZ, UR21, URZ, UP1, !UPT ;  /* 0x000000153f177290 */ /* 0x000fe20008ffe43f */
[----:B------:R-:W-:Y:S01]  /*6f40*/  R2UR UR18, R20 ;  /* 0x00000000141272ca */ /* 0x000fe200000e0000 */
[----:B------:R-:W-:Y:S01]  /*6f50*/  UMOV UR6, 0x0 ;  /* 0x0000000000067882 */ /* 0x000fe20000000000 */
[----:B------:R-:W-:Y:S01]  /*6f60*/  ISETP.GT.AND P3, PT, R4, 0x1, PT ;  /* 0x000000010400780c */ /* 0x000fe20003f64270 */
[----:B------:R-:W-:Y:S01]  /*6f70*/  UMOV UR7, 0x10000000 ;  /* 0x1000000000077882 */ /* 0x000fe20000000000 */
[----:B------:R-:W-:Y:S01]  /*6f80*/  ISETP.NE.AND P1, PT, R6, 0x4, PT ;  /* 0x000000040600780c */ /* 0x000fe20003f25270 */
[----:B------:R-:W-:-:S02]  /*6f90*/  VIADD R21, R21, 0x40 ;  /* 0x0000004015157836 */ /* 0x000fc40000000000 */
[----:B------:R-:W-:Y:S01]  /*6fa0*/  UIADD3 UR13, UR8, 0x100, URZ ;  /* 0x00000100080d7890 */ /* 0x000fe2000fffe03f */
[----:B------:R-:W-:Y:S01]  /*6fb0*/  SEL R14, RZ, 0x1, P1 ;  /* 0x00000001ff0e7807 */ /* 0x000fe20000800000 */
[----:B------:R-:W-:Y:S01]  /*6fc0*/  UIADD3 UR14, UR8, 0x10100, URZ ;  /* 0x00010100080e7890 */ /* 0x000fe2000fffe03f */
[----:B------:R-:W-:Y:S02]  /*6fd0*/  SEL R6, R6, RZ, P1 ;  /* 0x000000ff06067207 */ /* 0x000fe40000800000 */
[----:B------:R-:W-:Y:S02]  /*6fe0*/  LOP3.LUT R5, R5, R14, RZ, 0x3c, !PT ;  /* 0x0000000e05057212 */ /* 0x000fe400078e3cff */
[----:B------:R-:W-:Y:S02]  /*6ff0*/  UMOV UR8, UR13 ;  /* 0x0000000d00087c82 */ /* 0x000fe40008000000 */
[----:B------:R0:W-:Y:S02]  /*7000*/  UTMALDG.3D [UR8], [UR4], desc[UR6] ;  /* 0x00000608040075b4 */ /* 0x0001e40008011000 */
[----:B0-----:R-:W-:Y:S01]  /*7010*/  UMOV UR8, UR14 ;  /* 0x0000000e00087c82 */ /* 0x001fe20008000000 */
[----:B------:R-:W-:-:S02]  /*7020*/  UMOV UR11, UR18 ;  /* 0x00000012000b7c82 */ /* 0x000fc40008000000 */
[----:B------:R0:W-:Y:S02]  /*7030*/  UTMALDG.3D [UR8], [UR22], desc[UR6] ;  /* 0x00000608160075b4 */ /* 0x0001e40008011000 */
[----:B0-----:R-:W-:Y:S05]  /*7040*/  @P3 BRA `(.L_x_169) ;  /* 0xfffffffc00503947 */ /* 0x001fea000383ffff */
.L_x_165:
[----:B------:R-:W-:Y:S05]  /*7050*/  BSYNC B1 ;  /* 0x0000000000017941 */ /* 0x000fea0003800000 */
.L_x_164:
[----:B------:R-:W-:Y:S01]  /*7060*/  LOP3.LUT P3, RZ, R11, 0xff, RZ, 0xc0, !PT ;  /* 0x000000ff0bff7812 */ /* 0x000fe2000786c0ff */
[----:B------:R-:W-:Y:S01]  /*7070*/  IMAD.IADD R3, R12, 0x1, R3 ;  /* 0x000000010c037824 */ /* 0x000fe200078e0203 */
[----:B------:R-:W-:Y:S01]  /*7080*/  IADD3 R16, P4, R16, UR36, RZ ;  /* 0x0000002410107c10 */ /* 0x000fe2000ff9e0ff */
[----:B------:R-:W-:Y:S01]  /*7090*/  ULDC.64 UR4, c[0x0][0x650] ;  /* 0x0001940000047ab9 */ /* 0x000fe20000000a00 */
[----:B------:R-:W-:Y:S01]  /*70a0*/  BSSY B1, `(.L_x_170) ;  /* 0x000006c000017945 */ /* 0x000fe20003800000 */
[----:B------:R-:W-:Y:S01]  /*70b0*/  IMAD.MOV.U32 R13, RZ, RZ, -0x1 ;  /* 0xffffffffff0d7424 */ /* 0x000fe200078e00ff */
[----:B------:R-:W-:Y:S01]  /*70c0*/  ISETP.GT.U32.AND P1, PT, R3, 0x3, PT ;  /* 0x000000030300780c */ /* 0x000fe20003f24070 */
[----:B------:R-:W-:Y:S01]  /*70d0*/  IMAD.MOV.U32 R20, RZ, RZ, -0x1 ;  /* 0xffffffffff147424 */ /* 0x000fe200078e00ff */
[----:B------:R-:W-:Y:S01]  /*70e0*/  SHF.R.U32.HI R4, RZ, 0x2, R3 ;  /* 0x00000002ff047819 */ /* 0x000fe20000011603 */
[----:B------:R-:W-:Y:S01]  /*70f0*/  IMAD.MOV.U32 R8, RZ, RZ, -0x1 ;  /* 0xffffffffff087424 */ /* 0x000fe200078e00ff */
[----:B------:R-:W-:-:S02]  /*7100*/  ISETP.LT.U32.AND P1, PT, R12, 0x4, P1 ;  /* 0x000000040c00780c */ /* 0x000fc40000f21070 */
[----:B------:R-:W-:Y:S01]  /*7110*/  IADD3.X R17, R17, UR42, RZ, P4, !PT ;  /* 0x0000002a11117c10 */ /* 0x000fe2000a7fe4ff */
[----:B------:R-:W0:Y:S01]  /*7120*/  @P3 S2R R6, SR_CgaCtaId ;  /* 0x0000000000063919 */ /* 0x000e220000008800 */
[----:B------:R-:W-:Y:S02]  /*7130*/  @P3 MOV R5, 0x400 ;  /* 0x0000040000053802 */ /* 0x000fe40000000f00 */
[----:B------:R-:W-:Y:S02]  /*7140*/  ISETP.GE.U32.AND P4, PT, R16, UR4, PT ;  /* 0x0000000410007c0c */ /* 0x000fe4000bf86070 */
[----:B------:R-:W-:Y:S02]  /*7150*/  LOP3.LUT R4, R4, 0x1, RZ, 0xc0, !PT ;  /* 0x0000000104047812 */ /* 0x000fe400078ec0ff */
[----:B------:R-:W-:Y:S02]  /*7160*/  LOP3.LUT R3, R3, 0x3, RZ, 0xc0, !PT ;  /* 0x0000000303037812 */ /* 0x000fe400078ec0ff */
[----:B------:R-:W-:-:S02]  /*7170*/  PRMT R11, RZ, 0x7610, R11 ;  /* 0x00007610ff0b7816 */ /* 0x000fc4000000000b */
[----:B0-----:R-:W-:-:S04]  /*7180*/  @P3 LEA R5, R6, R5, 0x18 ;  /* 0x0000000506053211 */ /* 0x001fc800078ec0ff */
[----:B------:R0:W-:Y:S01]  /*7190*/  @P3 SYNCS.ARRIVE.TRANS64.A1T0 RZ, [R5+URZ+0x58], RZ ;  /* 0x000058ff05ff39a7 */ /* 0x0001e2000810003f */
[----:B------:R-:W-:-:S04]  /*71a0*/  ISETP.NE.U32.AND P3, PT, R4, 0x1, PT ;  /* 0x000000010400780c */ /* 0x000fc80003f65070 */
[----:B------:R-:W-:Y:S02]  /*71b0*/  ISETP.GT.U32.AND P3, PT, R12, 0x3, !P3 ;  /* 0x000000030c00780c */ /* 0x000fe40005f64070 */
[----:B0-----:R-:W-:Y:S02]  /*71c0*/  SEL R5, RZ, 0x1, !P1 ;  /* 0x00000001ff057807 */ /* 0x001fe40004800000 */
[----:B------:R-:W-:Y:S02]  /*71d0*/  ISETP.GE.U32.AND.EX P1, PT, R17, UR5, PT, P4 ;  /* 0x0000000511007c0c */ /* 0x000fe4000bf26140 */
[----:B------:R-:W-:-:S04]  /*71e0*/  SEL R4, RZ, 0x1, !P3 ;  /* 0x00000001ff047807 */ /* 0x000fc80005800000 */
[----:B------:R-:W-:Y:S02]  /*71f0*/  LOP3.LUT R0, R4, R0, R5, 0x96, !PT ;  /* 0x0000000004007212 */ /* 0x000fe400078e9605 */
[----:B------:R-:W-:-:S05]  /*7200*/  PRMT R4, RZ, 0x7610, R4 ;  /* 0x00007610ff047816 */ /* 0x000fca0000000004 */
[----:B------:R-:W-:Y:S05]  /*7210*/  @P1 BRA `(.L_x_171) ;  /* 0x0000000400501947 */ /* 0x000fea0003800000 */
[----:B------:R-:W-:Y:S01]  /*7220*/  ULDC.64 UR4, c[0x0][0x628] ;  /* 0x00018a0000047ab9 */ /* 0x000fe20000000a00 */
[----:B------:R-:W0:Y:S01]  /*7230*/  S2R R14, SR_CTAID.X ;  /* 0x00000000000e7919 */ /* 0x000e220000002500 */
[----:B------:R-:W-:Y:S01]  /*7240*/  ISETP.NE.U32.AND P1, PT, RZ, UR4, PT ;  /* 0x00000004ff007c0c */ /* 0x000fe2000bf25070 */
[----:B------:R-:W-:Y:S01]  /*7250*/  ULDC UR7, c[0x0][0x630] ;  /* 0x00018c0000077ab9 */ /* 0x000fe20000000800 */
[----:B------:R-:W-:Y:S01]  /*7260*/  IMAD.MOV.U32 R4, RZ, RZ, R16 ;  /* 0x000000ffff047224 */ /* 0x000fe200078e0010 */
[----:B------:R-:W1:Y:S01]  /*7270*/  S2R R13, SR_CTAID.Y ;  /* 0x00000000000d7919 */ /* 0x000e620000002600 */
[----:B------:R-:W-:Y:S01]  /*7280*/  ISETP.NE.AND.EX P1, PT, RZ, UR5, PT, P1 ;  /* 0x00000005ff007c0c */ /* 0x000fe2000bf25310 */
[----:B------:R-:W-:-:S12]  /*7290*/  IMAD.MOV.U32 R5, RZ, RZ, R17 ;  /* 0x000000ffff057224 */ /* 0x000fd800078e0011 */
[----:B------:R-:W-:Y:S05]  /*72a0*/  @!P1 BRA `(.L_x_172) ;  /* 0x0000000000289947 */ /* 0x000fea0003800000 */
[----:B------:R-:W-:Y:S02]  /*72b0*/  ULDC UR6, c[0x0][0x634] ;  /* 0x00018d0000067ab9 */ /* 0x000fe40000000800 */
[----:B------:R-:W-:-:S05]  /*72c0*/  IADD3 R9, P1, R16, UR6, RZ ;  /* 0x0000000610097c10 */ /* 0x000fca000ff3e0ff */
[----:B------:R-:W-:-:S04]  /*72d0*/  IMAD.X R15, RZ, RZ, R17, P1 ;  /* 0x000000ffff0f7224 */ /* 0x000fc800008e0611 */
[----:B------:R-:W-:-:S04]  /*72e0*/  IMAD.WIDE.U32 R6, R15, UR4, RZ ;  /* 0x000000040f067c25 */ /* 0x000fc8000f8e00ff */
[----:B------:R-:W-:-:S04]  /*72f0*/  IMAD.WIDE.U32 R6, P1, R9, UR5, R6 ;  /* 0x0000000509067c25 */ /* 0x000fc8000f820006 */
[----:B------:R-:W-:-:S04]  /*7300*/  IMAD.WIDE.U32 R8, R9, UR4, RZ ;  /* 0x0000000409087c25 */ /* 0x000fc8000f8e00ff */
[----:B------:R-:W-:Y:S01]  /*7310*/  IMAD.X R5, RZ, RZ, RZ, P1 ;  /* 0x000000ffff057224 */ /* 0x000fe200008e06ff */
[----:B------:R-:W-:Y:S01]  /*7320*/  IADD3 RZ, P1, R9, R6, RZ ;  /* 0x0000000609ff7210 */ /* 0x000fe20007f3e0ff */
[----:B------:R-:W-:-:S04]  /*7330*/  IMAD.MOV.U32 R4, RZ, RZ, R7 ;  /* 0x000000ffff047224 */ /* 0x000fc800078e0007 */
[----:B------:R-:W-:-:S08]  /*7340*/  IMAD.WIDE.U32.X R4, R15, UR5, R4, P1 ;  /* 0x000000050f047c25 */ /* 0x000fd000088e0404 */
.L_x_172:
[--C-:B------:R-:W-:Y:S01]  /*7350*/  SHF.R.U64 R8, R4, UR7, R5.reuse ;  /* 0x0000000704087c19 */ /* 0x100fe20008001205 */
[----:B------:R-:W-:Y:S01]  /*7360*/  ULDC.64 UR4, c[0x0][0x620] ;  /* 0x0001880000047ab9 */ /* 0x000fe20000000a00 */
[----:B------:R-:W-:Y:S01]  /*7370*/  SHF.R.U32.HI R4, RZ, UR7, R5 ;  /* 0x00000007ff047c19 */ /* 0x000fe20008011605 */
[----:B------:R-:W2:Y:S01]  /*7380*/  LDC R25, c[0x0][0x144] ;  /* 0x00005100ff197b82 */ /* 0x000ea20000000800 */
[----:B------:R-:W-:Y:S01]  /*7390*/  IADD3 R7, P1, RZ, -R8, RZ ;  /* 0x80000008ff077210 */ /* 0x000fe20007f3e0ff */
[----:B------:R-:W-:Y:S01]  /*73a0*/  ULDC.64 UR8, c[0x0][0x640] ;  /* 0x0001900000087ab9 */ /* 0x000fe20000000a00 */
[----:B0-----:R-:W-:Y:S01]  /*73b0*/  I2FP.F32.U32 R9, R14 ;  /* 0x0000000e00097245 */ /* 0x001fe20000201000 */
[----:B------:R-:W-:Y:S02]  /*73c0*/  ULDC UR6, c[0x0][0x608] ;  /* 0x0001820000067ab9 */ /* 0x000fe40000000800 */
[----:B------:R-:W-:Y:S01]  /*73d0*/  IMAD.X R4, RZ, RZ, ~R4, P1 ;  /* 0x000000ffff047224 */ /* 0x000fe200008e0e04 */
[----:B------:R-:W-:Y:S01]  /*73e0*/  ISETP.NE.U32.AND P1, PT, RZ, UR8, PT ;  /* 0x00000008ff007c0c */ /* 0x000fe2000bf25070 */
[----:B------:R-:W0:Y:S02]  /*73f0*/  LDC R20, c[0x0][0x148] ;  /* 0x00005200ff147b82 */ /* 0x000e240000000800 */
[----:B------:R-:W-:Y:S01]  /*7400*/  IMAD R6, R4, UR4, RZ ;  /* 0x0000000404067c24 */ /* 0x000fe2000f8e02ff */
[----:B------:R-:W-:Y:S01]  /*7410*/  ISETP.NE.AND.EX P1, PT, RZ, UR9, PT, P1 ;  /* 0x00000009ff007c0c */ /* 0x000fe2000bf25310 */
[----:B------:R-:W-:Y:S01]  /*7420*/  IMAD.WIDE.U32 R4, R7, UR4, R16 ;  /* 0x0000000407047c25 */ /* 0x000fe2000f8e0010 */
[----:B------:R-:W-:-:S03]  /*7430*/  ULDC UR4, c[0x0][0x150] ;  /* 0x0000540000047ab9 */ /* 0x000fc60000000800 */
[----:B------:R-:W-:Y:S02]  /*7440*/  IMAD R7, R7, UR5, R6 ;  /* 0x0000000507077c24 */ /* 0x000fe4000f8e0206 */
[----:B------:R-:W-:Y:S01]  /*7450*/  FMUL R6, R9, UR4 ;  /* 0x0000000409067c20 */ /* 0x000fe20008400000 */
[----:B------:R-:W-:Y:S01]  /*7460*/  ULDC UR4, c[0x0][0x618] ;  /* 0x0001860000047ab9 */ /* 0x000fe20000000800 */
[----:B------:R-:W-:Y:S01]  /*7470*/  ULDC UR5, c[0x0][0x154] ;  /* 0x0000550000057ab9 */ /* 0x000fe20000000800 */
[----:B------:R-:W-:-:S03]  /*7480*/  IMAD.IADD R5, R5, 0x1, R7 ;  /* 0x0000000105057824 */ /* 0x000fc600078e0207 */
[----:B------:R-:W3:Y:S02]  /*7490*/  F2I.U32.TRUNC.NTZ R6, R6 ;  /* 0x0000000600067305 */ /* 0x000ee4000020f000 */
[----:B------:R-:W-:Y:S02]  /*74a0*/  SHF.R.U64 R9, R4, UR4, R5 ;  /* 0x0000000404097c19 */ /* 0x000fe40008001205 */
[----:B-1----:R-:W-:-:S05]  /*74b0*/  I2FP.F32.U32 R4, R13 ;  /* 0x0000000d00047245 */ /* 0x002fca0000201000 */
[----:B------:R-:W-:Y:S01]  /*74c0*/  FMUL R22, R4, UR5 ;  /* 0x0000000504167c20 */ /* 0x000fe20008400000 */
[----:B------:R-:W-:Y:S01]  /*74d0*/  SHF.R.U32.HI R4, RZ, UR4, R5 ;  /* 0x00000004ff047c19 */ /* 0x000fe20008011605 */
[----:B------:R-:W-:-:S03]  /*74e0*/  ULDC UR4, c[0x0][0x658] ;  /* 0x0001960000047ab9 */ /* 0x000fc60000000800 */
[--C-:B------:R-:W-:Y:S01]  /*74f0*/  SHF.R.U64 R21, R9, UR6, R4.reuse ;  /* 0x0000000609157c19 */ /* 0x100fe20008001204 */
[----:B------:R-:W1:Y:S01]  /*7500*/  F2I.U32.TRUNC.NTZ R22, R22 ;  /* 0x0000001600167305 */ /* 0x000e62000020f000 */
[----:B------:R-:W-:Y:S01]  /*7510*/  SHF.R.U32.HI R4, RZ, UR6, R4 ;  /* 0x00000006ff047c19 */ /* 0x000fe20008011604 */
[----:B---3--:R-:W-:-:S03]  /*7520*/  IMAD.MOV R6, RZ, RZ, -R6 ;  /* 0x000000ffff067224 */ /* 0x008fc600078e0a06 */
[----:B------:R-:W-:Y:S01]  /*7530*/  SHF.R.U64 R15, R21, UR4, R4 ;  /* 0x00000004150f7c19 */ /* 0x000fe20008001204 */
[----:B--2---:R-:W-:Y:S01]  /*7540*/  IMAD R14, R25, R6, R14 ;  /* 0x00000006190e7224 */ /* 0x004fe200078e020e */
[----:B------:R-:W-:-:S03]  /*7550*/  SHF.R.U32.HI R23, RZ, UR4, R4 ;  /* 0x00000004ff177c19 */ /* 0x000fc60008011604 */
[----:B------:R-:W-:Y:S02]  /*7560*/  IMAD.MOV.U32 R4, RZ, RZ, R15 ;  /* 0x000000ffff047224 */ /* 0x000fe400078e000f */
[----:B------:R-:W-:Y:S01]  /*7570*/  IMAD.MOV.U32 R5, RZ, RZ, R23 ;  /* 0x000000ffff057224 */ /* 0x000fe200078e0017 */
[----:B-1----:R-:W-:Y:S06]  /*7580*/  @!P1 BRA `(.L_x_173) ;  /* 0x0000000000289947 */ /* 0x002fec0003800000 */
[----:B------:R-:W-:Y:S02]  /*7590*/  ULDC UR4, c[0x0][0x64c] ;  /* 0x0001930000047ab9 */ /* 0x000fe40000000800 */
[----:B------:R-:W-:-:S05]  /*75a0*/  IADD3 R5, P1, R15, UR4, RZ ;  /* 0x000000040f057c10 */ /* 0x000fca000ff3e0ff */
[----:B------:R-:W-:-:S04]  /*75b0*/  IMAD.X R23, RZ, RZ, R23, P1 ;  /* 0x000000ffff177224 */ /* 0x000fc800008e0617 */
[----:B------:R-:W-:-:S04]  /*75c0*/  IMAD.WIDE.U32 R6, R23, UR8, RZ ;  /* 0x0000000817067c25 */ /* 0x000fc8000f8e00ff */
[----:B------:R-:W-:-:S04]  /*75d0*/  IMAD.WIDE.U32 R6, P1, R5, UR9, R6 ;  /* 0x0000000905067c25 */ /* 0x000fc8000f820006 */
[----:B------:R-:W-:-:S04]  /*75e0*/  IMAD.WIDE.U32 R4, R5, UR8, RZ ;  /* 0x0000000805047c25 */ /* 0x000fc8000f8e00ff */
[----:B------:R-:W-:Y:S01]  /*75f0*/  IMAD.MOV.U32 R4, RZ, RZ, R7 ;  /* 0x000000ffff047224 */ /* 0x000fe200078e0007 */
[----:B------:R-:W-:Y:S01]  /*7600*/  IADD3 RZ, P3, R5, R6, RZ ;  /* 0x0000000605ff7210 */ /* 0x000fe20007f7e0ff */
[----:B------:R-:W-:-:S04]  /*7610*/  IMAD.X R5, RZ, RZ, RZ, P1 ;  /* 0x000000ffff057224 */ /* 0x000fc800008e06ff */
[----:B------:R-:W-:-:S08]  /*7620*/  IMAD.WIDE.U32.X R4, R23, UR9, R4, P3 ;  /* 0x0000000917047c25 */ /* 0x000fd000098e0404 */
.L_x_173:
[----:B------:R-:W-:Y:S01]  /*7630*/  ISETP.NE.AND P1, PT, R2, 0x1, PT ;  /* 0x000000010200780c */ /* 0x000fe20003f25270 */
[----:B------:R-:W-:Y:S01]  /*7640*/  ULDC UR4, c[0x0][0x648] ;  /* 0x0001920000047ab9 */ /* 0x000fe20000000800 */
[----:B------:R-:W-:Y:S01]  /*7650*/  LOP3.LUT R21, R21, UR16, RZ, 0xc0, !PT ;  /* 0x0000001015157c12 */ /* 0x000fe2000f8ec0ff */
[----:B------:R-:W-:Y:S01]  /*7660*/  IMAD.MOV R22, RZ, RZ, -R22 ;  /* 0x000000ffff167224 */ /* 0x000fe200078e0a16 */
[----:B------:R-:W-:Y:S01]  /*7670*/  SHF.R.U64 R4, R4, UR4, R5 ;  /* 0x0000000404047c19 */ /* 0x000fe20008001205 */
[----:B------:R-:W-:Y:S01]  /*7680*/  ULDC UR4, c[0x0][0x638] ;  /* 0x00018e0000047ab9 */ /* 0x000fe20000000800 */
[----:B------:R-:W-:Y:S01]  /*7690*/  ULDC UR5, c[0x0][0x610] ;  /* 0x0001840000057ab9 */ /* 0x000fe20000000800 */
[----:B------:R-:W-:Y:S02]  /*76a0*/  IMAD.MOV.U32 R5, RZ, RZ, 0x1 ;  /* 0x00000001ff057424 */ /* 0x000fe400078e00ff */
[----:B------:R-:W-:Y:S02]  /*76b0*/  IMAD.MOV R6, RZ, RZ, -R4 ;  /* 0x000000ffff067224 */ /* 0x000fe400078e0a04 */
[----:B------:R-:W-:Y:S01]  /*76c0*/  IMAD R21, R4, UR17, R21 ;  /* 0x0000001104157c24 */ /* 0x000fe2000f8e0215 */
[----:B------:R-:W-:Y:S01]  /*76d0*/  LOP3.LUT R4, R9, UR15, RZ, 0xc0, !PT ;  /* 0x0000000f09047c12 */ /* 0x000fe2000f8ec0ff */
[----:B0-----:R-:W-:-:S02]  /*76e0*/  @P1 IMAD R14, R20, R22, R13 ;  /* 0x00000016140e1224 */ /* 0x001fc400078e020d */
[----:B------:R-:W-:Y:S01]  /*76f0*/  IMAD R15, R6, UR4, R15 ;  /* 0x00000004060f7c24 */ /* 0x000fe2000f8e020f */
[----:B------:R-:W-:Y:S01]  /*7700*/  ULDC UR4, c[0x0][0x600] ;  /* 0x0001800000047ab9 */ /* 0x000fe20000000800 */
[----:B------:R-:W-:Y:S02]  /*7710*/  IMAD R14, R21, UR5, R14 ;  /* 0x00000005150e7c24 */ /* 0x000fe4000f8e020e */
[--C-:B------:R-:W-:Y:S01]  /*7720*/  IMAD R15, R15, UR4, R4.reuse ;  /* 0x000000040f0f7c24 */ /* 0x100fe2000f8e0204 */
[----:B------:R-:W-:-:S04]  /*7730*/  PRMT R4, R5, 0x7610, R4 ;  /* 0x0000761005047816 */ /* 0x000fc80000000004 */
[----:B------:R-:W-:Y:S02]  /*7740*/  SEL R20, R15, R14, !P1 ;  /* 0x0000000e0f147207 */ /* 0x000fe40004800000 */
[----:B------:R-:W-:-:S07]  /*7750*/  SEL R13, R14, R15, !P1 ;  /* 0x0000000f0e0d7207 */ /* 0x000fce0004800000 */
.L_x_171:
[----:B------:R-:W-:Y:S05]  /*7760*/  BSYNC B1 ;  /* 0x0000000000017941 */ /* 0x000fea0003800000 */
.L_x_170:
[----:B------:R-:W-:-:S13]  /*7770*/  LOP3.LUT P1, RZ, R4, 0xff, RZ, 0xc0, !PT ;  /* 0x000000ff04ff7812 */ /* 0x000fda000782c0ff */
[----:B------:R-:W-:Y:S05]  /*7780*/  @P1 BRA `(.L_x_174) ;  /* 0xfffffff4004c1947 */ /* 0x000fea000383ffff */
[----:B------:R-:W-:Y:S05]  /*7790*/  BSYNC B0 ;  /* 0x0000000000007941 */ /* 0x000fea0003800000 */
.L_x_162:
[----:B------:R-:W-:-:S03]  /*77a0*/  UMOV UR4, 0xffffffff ;  /* 0xffffffff00047882 */ /* 0x000fc60000000000 */
[----:B------:R-:W-:Y:S05]  /*77b0*/  BRA.DIV UR4, `(.L_x_175) ;  /* 0x0000000604187947 */ /* 0x000fea000b800000 */
[----:B------:R-:W-:-:S13]  /*77c0*/  ELECT P6, URZ, PT ;  /* 0x00000000003f782f */ /* 0x000fda00038c0000 */
.L_x_189:
[----:B------:R-:W-:Y:S04]  /*77d0*/  BSSY B0, `(.L_x_176) ;  /* 0x000002b000007945 */ /* 0x000fe80003800000 */
[----:B------:R-:W-:Y:S05]  /*77e0*/  @!P6 BRA `(.L_x_177) ;  /* 0x0000000000a4e947 */ /* 0x000fea0003800000 */
[----:B------:R-:W-:-:S04]  /*77f0*/  LOP3.LUT R18, R18, 0x2, RZ, 0xfc, !PT ;  /* 0x0000000212127812 */ /* 0x000fc800078efcff */
[----:B------:R-:W-:-:S13]  /*7800*/  ISETP.NE.AND P0, PT, R18, 0x3, PT ;  /* 0x000000031200780c */ /* 0x000fda0003f05270 */
[----:B------:R-:W-:Y:S05]  /*7810*/  @!P0 BRA `(.L_x_178) ;  /* 0x0000000000048947 */ /* 0x000fea0003800000 */
[----:B------:R-:W-:Y:S01]  /*7820*/  BPT.TRAP 0x1 ;  /* 0x000000040000795c */ /* 0x000fe20000300000 */
.L_x_178:
[----:B------:R-:W0:Y:S01]  /*7830*/  S2R R5, SR_CgaCtaId ;  /* 0x0000000000057919 */ /* 0x000e220000008800 */
[----:B------:R-:W-:Y:S02]  /*7840*/  MOV R2, 0x400 ;  /* 0x0000040000027802 */ /* 0x000fe40000000f00 */
[----:B------:R-:W-:Y:S02]  /*7850*/  SHF.L.U32 R4, R0, 0x1f, RZ ;  /* 0x0000001f00047819 */ /* 0x000fe400000006ff */
[----:B0-----:R-:W-:-:S05]  /*7860*/  LEA R2, R5, R2, 0x18 ;  /* 0x0000000205027211 */ /* 0x001fca00078ec0ff */
[----:B------:R-:W-:-:S04]  /*7870*/  VIADD R2, R2, 0x20 ;  /* 0x0000002002027836 */ /* 0x000fc80000000000 */
[C---:B------:R-:W-:Y:S02]  /*7880*/  IMAD R7, R3.reuse, 0x8, R2 ;  /* 0x0000000803077824 */ /* 0x040fe400078e0202 */
[----:B------:R-:W-:Y:S02]  /*7890*/  VIADD R3, R3, 0x1 ;  /* 0x0000000103037836 */ /* 0x000fe40000000000 */
[----:B------:R-:W0:Y:S03]  /*78a0*/  SYNCS.PHASECHK.TRANS64.TRYWAIT P0, [R7+URZ], R4 ;  /* 0x00000004070075a7 */ /* 0x000e26000800017f */
[----:B------:R-:W-:-:S04]  /*78b0*/  ISETP.NE.AND P1, PT, R3, 0x4, PT ;  /* 0x000000040300780c */ /* 0x000fc80003f25270 */
[----:B------:R-:W-:Y:S02]  /*78c0*/  SEL R5, RZ, 0x1, P1 ;  /* 0x00000001ff057807 */ /* 0x000fe40000800000 */
[----:B------:R-:W-:Y:S02]  /*78d0*/  SEL R3, R3, RZ, P1 ;  /* 0x000000ff03037207 */ /* 0x000fe40000800000 */
[----:B------:R-:W-:-:S03]  /*78e0*/  LOP3.LUT R6, R0, R5, RZ, 0x3c, !PT ;  /* 0x0000000500067212 */ /* 0x000fc600078e3cff */
[----:B------:R-:W-:Y:S01]  /*78f0*/  IMAD R8, R3, 0x8, R2 ;  /* 0x0000000803087824 */ /* 0x000fe200078e0202 */
[----:B------:R-:W-:Y:S01]  /*7900*/  SHF.L.U32 R5, R6, 0x1f, RZ ;  /* 0x0000001f06057819 */ /* 0x000fe200000006ff */
[----:B0-----:R-:W-:Y:S06]  /*7910*/  @!P0 BRA `(.L_x_179) ;  /* 0x0000000000e08947 */ /* 0x001fec0003800000 */
.L_x_190:
[----:B------:R-:W1:Y:S01]  /*7920*/  SYNCS.PHASECHK.TRANS64.TRYWAIT P0, [R8+URZ], R5 ;  /* 0x00000005080075a7 */ /* 0x000e62000800017f */
[----:B------:R-:W-:-:S05]  /*7930*/  VIADD R0, R3, 0x1 ;  /* 0x0000000103007836 */ /* 0x000fca0000000000 */
[----:B------:R-:W-:-:S04]  /*7940*/  ISETP.NE.AND P1, PT, R0, 0x4, PT ;  /* 0x000000040000780c */ /* 0x000fc80003f25270 */
[----:B------:R-:W-:Y:S02]  /*7950*/  SEL R3, RZ, 0x1, P1 ;  /* 0x00000001ff037807 */ /* 0x000fe40000800000 */
[----:B0-----:R-:W-:Y:S02]  /*7960*/  SEL R7, R0, RZ, P1 ;  /* 0x000000ff00077207 */ /* 0x001fe40000800000 */
[----:B------:R-:W-:-:S03]  /*7970*/  LOP3.LUT R9, R6, R3, RZ, 0x3c, !PT ;  /* 0x0000000306097212 */ /* 0x000fc600078e3cff */
[----:B------:R-:W-:Y:S01]  /*7980*/  IMAD R11, R7, 0x8, R2 ;  /* 0x00000008070b7824 */ /* 0x000fe200078e0202 */
[----:B------:R-:W-:Y:S01]  /*7990*/  SHF.L.U32 R6, R9, 0x1f, RZ ;  /* 0x0000001f09067819 */ /* 0x000fe200000006ff */
[----:B-1----:R-:W-:Y:S06]  /*79a0*/  @!P0 BRA `(.L_x_180) ;  /* 0x0000000000d08947 */ /* 0x002fec0003800000 */
.L_x_191:
[----:B------:R-:W1:Y:S01]  /*79b0*/  SYNCS.PHASECHK.TRANS64.TRYWAIT P0, [R11+URZ], R6 ;  /* 0x000000060b0075a7 */ /* 0x000e62000800017f */
[----:B------:R-:W-:-:S05]  /*79c0*/  VIADD R0, R7, 0x1 ;  /* 0x0000000107007836 */ /* 0x000fca0000000000 */
[----:B------:R-:W-:-:S04]  /*79d0*/  ISETP.NE.AND P1, PT, R0, 0x4, PT ;  /* 0x000000040000780c */ /* 0x000fc80003f25270 */
[----:B------:R-:W-:Y:S02]  /*79e0*/  SEL R4, RZ, 0x1, P1 ;  /* 0x00000001ff047807 */ /* 0x000fe40000800000 */
[----:B------:R-:W-:Y:S02]  /*79f0*/  SEL R3, R0, RZ, P1 ;  /* 0x000000ff00037207 */ /* 0x000fe40000800000 */
[----:B------:R-:W-:Y:S01]  /*7a00*/  LOP3.LUT R0, R9, R4, RZ, 0x3c, !PT ;  /* 0x0000000409007212 */ /* 0x000fe200078e3cff */
[----:B-1----:R-:W-:Y:S06]  /*7a10*/  @!P0 BRA `(.L_x_181) ;  /* 0x0000000000c88947 */ /* 0x002fec0003800000 */
.L_x_192:
[----:B------:R-:W-:Y:S01]  /*7a20*/  IMAD R3, R3, 0x8, R2 ;  /* 0x0000000803037824 */ /* 0x000fe200078e0202 */
[----:B------:R-:W-:-:S07]  /*7a30*/  SHF.L.U32 R0, R0, 0x1f, RZ ;  /* 0x0000001f00007819 */ /* 0x000fce00000006ff */
.L_x_182:
[----:B--2---:R2:W3:Y:S02]  /*7a40*/  SYNCS.PHASECHK.TRANS64.TRYWAIT P0, [R3+URZ], R0 ;  /* 0x00000000030075a7 */ /* 0x0044e4000800017f */
[----:B---3--:R-:W-:Y:S05]  /*7a50*/  @!P0 NANOSLEEP.SYNCS 0x989680 ;  /* 0x009896800000895d */ /* 0x008fea0003900000 */
[----:B------:R-:W3:Y:S02]  /*7a60*/  @!P0 SYNCS.PHASECHK.TRANS64 P0, [R3+URZ], R0 ;  /* 0x00000000030085a7 */ /* 0x000ee4000800007f */
[----:B---3--:R-:W-:Y:S05]  /*7a70*/  @!P0 BRA `(.L_x_182) ;  /* 0xfffffffc00f08947 */ /* 0x008fea000383ffff */
.L_x_177:
[----:B------:R-:W-:Y:S05]  /*7a80*/  BSYNC B0 ;  /* 0x0000000000007941 */ /* 0x000fea0003800000 */
.L_x_176:
[----:B------:R-:W-:Y:S05]  /*7a90*/  EXIT ;  /* 0x000000000000794d */ /* 0x000fea0003800000 */
.L_x_17:
[----:B-1----:R1:W2:Y:S02]  /*7aa0*/  SYNCS.PHASECHK.TRANS64.TRYWAIT P1, [R3+URZ], R0 ;  /* 0x00000000030075a7 */ /* 0x0022a4000802017f */
[----:B--2---:R-:W-:Y:S05]  /*7ab0*/  @!P1 NANOSLEEP.SYNCS 0x989680 ;  /* 0x009896800000995d */ /* 0x004fea0003900000 */
[----:B------:R-:W2:Y:S02]  /*7ac0*/  @!P1 SYNCS.PHASECHK.TRANS64 P1, [R3+URZ], R0 ;  /* 0x00000000030095a7 */ /* 0x000ea4000802007f */
[----:B--2---:R-:W-:Y:S05]  /*7ad0*/  @!P1 BRA `(.L_x_17) ;  /* 0xfffffffc00f09947 */ /* 0x004fea000383ffff */
[----:B------:R-:W-:Y:S05]  /*7ae0*/  BRA `(.L_x_16) ;  /* 0xffffff9800707947 */ /* 0x000fea000383ffff */
.L_x_22:
[----:B-1----:R-:W-:-:S04]  /*7af0*/  IMAD.U32 R4, RZ, RZ, UR7 ;  /* 0x00000007ff047e24 */ /* 0x002fc8000f8e00ff */
[----:B------:R1:W2:Y:S03]  /*7b00*/  SYNCS.PHASECHK.TRANS64.TRYWAIT P1, [R4+URZ], R3 ;  /* 0x00000003040075a7 */ /* 0x0002a6000802017f */
[----:B--2---:R-:W-:Y:S05]  /*7b10*/  @!P1 NANOSLEEP.SYNCS 0x989680 ;  /* 0x009896800000995d */ /* 0x004fea0003900000 */
[----:B------:R-:W2:Y:S02]  /*7b20*/  @!P1 SYNCS.PHASECHK.TRANS64 P1, [R4+URZ], R3 ;  /* 0x00000003040095a7 */ /* 0x000ea4000802007f */
[----:B--2---:R-:W-:Y:S05]  /*7b30*/  @!P1 BRA `(.L_x_22) ;  /* 0xfffffffc00ec9947 */ /* 0x004fea000383ffff */
[----:B------:R-:W-:Y:S05]  /*7b40*/  BRA `(.L_x_21) ;  /* 0xffffff9c003c7947 */ /* 0x000fea000383ffff */
.L_x_163:
[----:B------:R-:W-:Y:S01]  /*7b50*/  BSSY B1, `(.L_x_183) ;  /* 0x0000006000017945 */ /* 0x000fe20003800000 */
[----:B------:R-:W-:-:S07]  /*7b60*/  IMAD.MOV.U32 R15, RZ, RZ, -0x1 ;  /* 0xffffffffff0f7424 */ /* 0x000fce00078e00ff */
[----:B------:R-:W-:Y:S05]  /*7b70*/  WARPSYNC.COLLECTIVE R15, `(.L_x_184) ;  /* 0x000000000f0c7348 */ /* 0x000fea0003c00000 */
[----:B------:R-:W-:Y:S02]  /*7b80*/  ELECT P6, UR62, PT ;  /* 0x00000000003e782f */ /* 0x000fe400038c0000 */
[----:B------:R-:W-:Y:S01]  /*7b90*/  MOV R14, UR62 ;  /* 0x0000003e000e7c02 */ /* 0x000fe20008000f00 */
[----:B------:R-:W-:Y:S10]  /*7ba0*/  ENDCOLLECTIVE ;  /* 0x000000000000791b */ /* 0x000ff40003800000 */
.L_x_184:
[----:B------:R-:W-:Y:S05]  /*7bb0*/  BSYNC B1 ;  /* 0x0000000000017941 */ /* 0x000fea0003800000 */
.L_x_183:
[----:B------:R-:W-:Y:S05]  /*7bc0*/  BRA `(.L_x_185) ;  /* 0xfffffff000487947 */ /* 0x000fea000383ffff */
.L_x_166:
[----:B0-----:R0:W1:Y:S02]  /*7bd0*/  SYNCS.PHASECHK.TRANS64.TRYWAIT P1, [R14+URZ+0x20], R7 ;  /* 0x000020070e0075a7 */ /* 0x001064000802017f */
[----:B-1----:R-:W-:Y:S05]  /*7be0*/  @!P1 NANOSLEEP.SYNCS 0x989680 ;  /* 0x009896800000995d */ /* 0x002fea0003900000 */
[----:B------:R-:W1:Y:S02]  /*7bf0*/  @!P1 SYNCS.PHASECHK.TRANS64 P1, [R14+URZ+0x20], R7 ;  /* 0x000020070e0095a7 */ /* 0x000e64000802007f */
[----:B-1----:R-:W-:Y:S05]  /*7c00*/  @!P1 BRA `(.L_x_166) ;  /* 0xfffffffc00f09947 */ /* 0x002fea000383ffff */
[----:B------:R-:W-:Y:S05]  /*7c10*/  BRA `(.L_x_186) ;  /* 0xfffffff0007c7947 */ /* 0x000fea000383ffff */
.L_x_175:
[----:B------:R-:W-:Y:S01]  /*7c20*/  BSSY B0, `(.L_x_187) ;  /* 0x0000006000007945 */ /* 0x000fe20003800000 */
[----:B------:R-:W-:-:S07]  /*7c30*/  IMAD.MOV.U32 R15, RZ, RZ, -0x1 ;  /* 0xffffffffff0f7424 */ /* 0x000fce00078e00ff */
[----:B------:R-:W-:Y:S05]  /*7c40*/  WARPSYNC.COLLECTIVE R15, `(.L_x_188) ;  /* 0x000000000f0c7348 */ /* 0x000fea0003c00000 */
[----:B------:R-:W-:Y:S02]  /*7c50*/  ELECT P6, UR62, PT ;  /* 0x00000000003e782f */ /* 0x000fe400038c0000 */
[----:B------:R-:W-:Y:S01]  /*7c60*/  MOV R14, UR62 ;  /* 0x0000003e000e7c02 */ /* 0x000fe20008000f00 */
[----:B------:R-:W-:Y:S10]  /*7c70*/  ENDCOLLECTIVE ;  /* 0x000000000000791b */ /* 0x000ff40003800000 */
.L_x_188:
[----:B------:R-:W-:Y:S05]  /*7c80*/  BSYNC B0 ;  /* 0x0000000000007941 */ /* 0x000fea0003800000 */
.L_x_187:
[----:B------:R-:W-:Y:S05]  /*7c90*/  BRA `(.L_x_189) ;  /* 0xfffffff800cc7947 */ /* 0x000fea000383ffff */
.L_x_179:
[----:B0-----:R0:W1:Y:S02]  /*7ca0*/  SYNCS.PHASECHK.TRANS64.TRYWAIT P0, [R7+URZ], R4 ;  /* 0x00000004070075a7 */ /* 0x001064000800017f */
[----:B-1----:R-:W-:Y:S05]  /*7cb0*/  @!P0 NANOSLEEP.SYNCS 0x989680 ;  /* 0x009896800000895d */ /* 0x002fea0003900000 */
[----:B------:R-:W1:Y:S02]  /*7cc0*/  @!P0 SYNCS.PHASECHK.TRANS64 P0, [R7+URZ], R4 ;  /* 0x00000004070085a7 */ /* 0x000e64000800007f */
[----:B-1----:R-:W-:Y:S05]  /*7cd0*/  @!P0 BRA `(.L_x_179) ;  /* 0xfffffffc00f08947 */ /* 0x002fea000383ffff */
[----:B------:R-:W-:Y:S05]  /*7ce0*/  BRA `(.L_x_190) ;  /* 0xfffffffc000c7947 */ /* 0x000fea000383ffff */
.L_x_180:
[----:B0-----:R0:W1:Y:S02]  /*7cf0*/  SYNCS.PHASECHK.TRANS64.TRYWAIT P0, [R8+URZ], R5 ;  /* 0x00000005080075a7 */ /* 0x001064000800017f */
[----:B-1----:R-:W-:Y:S05]  /*7d00*/  @!P0 NANOSLEEP.SYNCS 0x989680 ;  /* 0x009896800000895d */ /* 0x002fea0003900000 */
[----:B------:R-:W1:Y:S02]  /*7d10*/  @!P0 SYNCS.PHASECHK.TRANS64 P0, [R8+URZ], R5 ;  /* 0x00000005080085a7 */ /* 0x000e64000800007f */
[----:B-1----:R-:W-:Y:S05]  /*7d20*/  @!P0 BRA `(.L_x_180) ;  /* 0xfffffffc00f08947 */ /* 0x002fea000383ffff */
[----:B------:R-:W-:Y:S05]  /*7d30*/  BRA `(.L_x_191) ;  /* 0xfffffffc001c7947 */ /* 0x000fea000383ffff */
.L_x_181:
[----:B-1----:R1:W2:Y:S02]  /*7d40*/  SYNCS.PHASECHK.TRANS64.TRYWAIT P0, [R11+URZ], R6 ;  /* 0x000000060b0075a7 */ /* 0x0022a4000800017f */
[----:B--2---:R-:W-:Y:S05]  /*7d50*/  @!P0 NANOSLEEP.SYNCS 0x989680 ;  /* 0x009896800000895d */ /* 0x004fea0003900000 */
[----:B------:R-:W2:Y:S02]  /*7d60*/  @!P0 SYNCS.PHASECHK.TRANS64 P0, [R11+URZ], R6 ;  /* 0x000000060b0085a7 */ /* 0x000ea4000800007f */
[----:B--2---:R-:W-:Y:S05]  /*7d70*/  @!P0 BRA `(.L_x_181) ;  /* 0xfffffffc00f08947 */ /* 0x004fea000383ffff */
[----:B------:R-:W-:Y:S05]  /*7d80*/  BRA `(.L_x_192) ;  /* 0xfffffffc00247947 */ /* 0x000fea000383ffff */
.L_x_193:
[----:B------:R-:W-:-:S00]  /*7d90*/  BRA `(.L_x_193) ;  /* 0xfffffffc00fc7947 */ /* 0x000fc0000383ffff */
[----:B------:R-:W-:-:S00]  /*7da0*/  NOP ;  /* 0x0000000000007918 */ /* 0x000fc00000000000 */
        /* <DEDUP_REMOVED lines=13> */
.L_x_194:


//--------------------- .nv.global.init           --------------------------
	.section	.nv.global.init,"aw",@progbits
.nv.global.init:
	.type		$str$22,@object
	.size		$str$22,($str$23 - $str$22)
$str$22:
        /*0000*/ 	.byte	0x6b, 0x5f, 0x74, 0x69, 0x6c, 0x65, 0x5f, 0x63, 0x6f, 0x75, 0x6e, 0x74, 0x20, 0x3e, 0x3d, 0x20
        /*0010*/ 	.byte	0x31, 0x00
	.type		$str$23,@object
	.size		$str$23,(__unnamed_1 - $str$23)
$str$23:
        /*0012*/ 	.byte	0x2f, 0x74, 0x6d, 0x70, 0x2f, 0x63, 0x75, 0x74, 0x6c, 0x61, 0x73, 0x73, 0x5f, 0x73, 0x77, 0x65
        /*0022*/ 	.byte	0x65, 0x70, 0x5f, 0x73, 0x72, 0x63, 0x2f, 0x69, 0x6e, 0x63, 0x6c, 0x75, 0x64, 0x65, 0x2f, 0x63
        /*0032*/ 	.byte	0x75, 0x74, 0x6c, 0x61, 0x73, 0x73, 0x2f, 0x67, 0x65, 0x6d, 0x6d, 0x2f, 0x63, 0x6f, 0x6c, 0x6c
        /*0042*/ 	.byte	0x65, 0x63, 0x74, 0x69, 0x76, 0x65, 0x2f, 0x73, 0x6d, 0x39, 0x30, 0x5f, 0x6d, 0x6d, 0x61, 0x5f
        /*0052*/ 	.byte	0x74, 0x6d, 0x61, 0x5f, 0x67, 0x6d, 0x6d, 0x61, 0x5f, 0x73, 0x73, 0x5f, 0x77, 0x61, 0x72, 0x70
        /*0062*/ 	.byte	0x73, 0x70, 0x65, 0x63, 0x69, 0x61, 0x6c, 0x69, 0x7a, 0x65, 0x64, 0x2e, 0x68, 0x70, 0x70, 0x00
	.type		__unnamed_1,@object
	.size		__unnamed_1,(.L_0 - __unnamed_1)
__unnamed_1:
        /*0072*/ 	.byte	0x76, 0x6f, 0x69, 0x64, 0x20, 0x63, 0x75, 0x74, 0x6c, 0x61, 0x73, 0x73, 0x3a, 0x3a, 0x67, 0x65
        /* <DEDUP_REMOVED lines=179> */
        /*0bb2*/ 	.byte	0x3a, 0x69, 0x64, 0x65, 0x6e, 0x74, 0x69, 0x74, 0x79, 0x5d, 0x00
.L_0:


//--------------------- .nv.shared._ZN7cutlass13device_kernelINS_4gemm6kernel13GemmUniversalIN4cute5tupleIJiiiiEEENS1_10collective13CollectiveMmaINS1_34MainloopSm90TmaGmmaWarpSpecializedILi4ENS5_IJNS4_1CILi1EEESB_SB_EEENS1_35KernelTmaWarpSpecializedCooperativeEEENS5_IJNSA_ILi128EEESF_NSA_ILi64EEEEEENS_6half_tENS5_IJlSB_lEEESI_SJ_NS4_8TiledMMAINS4_8MMA_AtomIJNS4_4SM904GMMA26MMA_64x128x16_F32F16F16_SSILNSN_5MajorE0ELSP_0ELNSN_7ScaleInE1ELSQ_1EEEEEENS4_6LayoutINS5_IJNSA_ILi2EEESB_SB_EEENS5_IJSB_NSA_ILi0EEESW_EEEEENS5_IJNS4_10UnderscoreESZ_SZ_EEEEENS4_13SM90_TMA_LOADENS4_14ComposedLayoutINS4_7SwizzleILi3ELi4ELi3EEENS4_18smem_ptr_flag_bitsILi16EEENST_INS5_IJNSA_ILi8EEESG_EEENS5_IJSG_SB_EEEEEEEvNS4_8identityES12_S1C_vS1D_EENS_8epilogue10collective6detail29Sm90TmaWarpSpecializedAdapterINS1G_15DefaultEpilogueISI_SJ_SJ_NS1F_6thread17LinearCombinationISI_Li1EffLNS1K_9ScaleType4KindE0ELNS_15FloatRoundStyleE2ESI_EENS1_15EpilogueDefaultEEEEEvvEEEEvNT_6ParamsE --------------------------
	.section	.nv.shared._ZN7cutlass13device_kernelINS_4gemm6kernel13GemmUniversalIN4cute5tupleIJiiiiEEENS1_10collective13CollectiveMmaINS1_34MainloopSm90TmaGmmaWarpSpecializedILi4ENS5_IJNS4_1CILi1EEESB_SB_EEENS1_35KernelTmaWarpSpecializedCooperativeEEENS5_IJNSA_ILi128EEESF_NSA_ILi64EEEEEENS_6half_tENS5_IJlSB_lEEESI_SJ_NS4_8TiledMMAINS4_8MMA_AtomIJNS4_4SM904GMMA26MMA_64x128x16_F32F16F16_SSILNSN_5MajorE0ELSP_0ELNSN_7ScaleInE1ELSQ_1EEEEEENS4_6LayoutINS5_IJNSA_ILi2EEESB_SB_EEENS5_IJSB_NSA_ILi0EEESW_EEEEENS5_IJNS4_10UnderscoreESZ_SZ_EEEEENS4_13SM90_TMA_LOADENS4_14ComposedLayoutINS4_7SwizzleILi3ELi4ELi3EEENS4_18smem_ptr_flag_bitsILi16EEENST_INS5_IJNSA_ILi8EEESG_EEENS5_IJSG_SB_EEEEEEEvNS4_8identityES12_S1C_vS1D_EENS_8epilogue10collective6detail29Sm90TmaWarpSpecializedAdapterINS1G_15DefaultEpilogueISI_SJ_SJ_NS1F_6thread17LinearCombinationISI_Li1EffLNS1K_9ScaleType4KindE0ELNS_15FloatRoundStyleE2ESI_EENS1_15EpilogueDefaultEEEEEvvEEEEvNT_6ParamsE,"aw",@nobits
	.sectionflags	@""
	.align	16
	.zero		1024


//--------------------- .nv.shared.reserved.0     --------------------------
	.section	.nv.shared.reserved.0,"aw",@nobits
	.weak		__nv_reservedSMEM_offset_0_alias
	.size		__nv_reservedSMEM_offset_0_alias, 0, 0
	.other		__nv_reservedSMEM_offset_0_alias,@"STO_CUDA_RESERVED_SHARED STV_DEFAULT"
__nv_reservedSMEM_offset_0_alias:
	.zero		0


//--------------------- .nv.global                --------------------------
	.section	.nv.global,"aw",@nobits
.nv.global:
	.type		_ZN40_INTERNAL_ded8a83a_4_k_cu_5c38e7ab_185974cute1_E,@object
	.size		_ZN40_INTERNAL_ded8a83a_4_k_cu_5c38e7ab_185974cute1_E,(_ZN40_INTERNAL_ded8a83a_4_k_cu_5c38e7ab_185974cuda3std3__45__cpo6cbeginE - _ZN40_INTERNAL_ded8a83a_4_k_cu_5c38e7ab_185974cute1_E)
_ZN40_INTERNAL_ded8a83a_4_k_cu_5c38e7ab_185974cute1_E:
	.zero		1
	.type		_ZN40_INTERNAL_ded8a83a_4_k_cu_5c38e7ab_185974cuda3std3__45__cpo6cbeginE,@object
	.size		_ZN40_INTERNAL_ded8a83a_4_k_cu_5c38e7ab_185974cuda3std3__45__cpo6cbeginE,(_ZN40_INTERNAL_ded8a83a_4_k_cu_5c38e7ab_185974cuda3std3__48in_placeE - _ZN40_INTERNAL_ded8a83a_4_k_cu_5c38e7ab_185974cuda3std3__45__cpo6cbeginE)
_ZN40_INTERNAL_ded8a83a_4_k_cu_5c38e7ab_185974cuda3std3__45__cpo6cbeginE:
	.zero		1
	.type		_ZN40_INTERNAL_ded8a83a_4_k_cu_5c38e7ab_185974cuda3std3__48in_placeE,@object
	.size		_ZN40_INTERNAL_ded8a83a_4_k_cu_5c38e7ab_185974cuda3std3__48in_placeE,(_ZN40_INTERNAL_ded8a83a_4_k_cu_5c38e7ab_185974cuda3std6ranges3__45__cpo9iter_moveE - _ZN40_INTERNAL_ded8a83a_4_k_cu_5c38e7ab_185974cuda3std3__48in_placeE)
_ZN40_INTERNAL_ded8a83a_4_k_cu_5c38e7ab_185974cuda3std3__48in_placeE:
	.zero		1
	.type		_ZN40_INTERNAL_ded8a83a_4_k_cu_5c38e7ab_185974cuda3std6ranges3__45__cpo9iter_moveE,@object
	.size		_ZN40_INTERNAL_ded8a83a_4_k_cu_5c38e7ab_185974cuda3std6ranges3__45__cpo9iter_moveE,(_ZN40_INTERNAL_ded8a83a_4_k_cu_5c38e7ab_185974cuda3std3__45__cpo5beginE - _ZN40_INTERNAL_ded8a83a_4_k_cu_5c38e7ab_185974cuda3std6ranges3__45__cpo9iter_moveE)
_ZN40_INTERNAL_ded8a83a_4_k_cu_5c38e7ab_185974cuda3std6ranges3__45__cpo9iter_moveE:
	.zero		1
	.type		_ZN40_INTERNAL_ded8a83a_4_k_cu_5c38e7ab_185974cuda3std3__45__cpo5beginE,@object
	.size		_ZN40_INTERNAL_ded8a83a_4_k_cu_5c38e7ab_185974cuda3std3__45__cpo5beginE,(_ZN40_INTERNAL_ded8a83a_4_k_cu_5c38e7ab_185974cuda3std3__442_GLOBAL__N__ded8a83a_4_k_cu_5c38e7ab_185976ignoreE - _ZN40_INTERNAL_ded8a83a_4_k_cu_5c38e7ab_185974cuda3std3__45__cpo5beginE)
_ZN40_INTERNAL_ded8a83a_4_k_cu_5c38e7ab_185974cuda3std3__45__cpo5beginE:
	.zero		1
	.type		_ZN40_INTERNAL_ded8a83a_4_k_cu_5c38e7ab_185974cuda3std3__442_GLOBAL__N__ded8a83a_4_k_cu_5c38e7ab_185976ignoreE,@object
	.size		_ZN40_INTERNAL_ded8a83a_4_k_cu_5c38e7ab_185974cuda3std3__442_GLOBAL__N__ded8a83a_4_k_cu_5c38e7ab_185976ignoreE,(_ZN40_INTERNAL_ded8a83a_4_k_cu_5c38e7ab_185974cute7productE - _ZN40_INTERNAL_ded8a83a_4_k_cu_5c38e7ab_185974cuda3std3__442_GLOBAL__N__ded8a83a_4_k_cu_5c38e7ab_185976ignoreE)
_ZN40_INTERNAL_ded8a83a_4_k_cu_5c38e7ab_185974cuda3std3__442_GLOBAL__N__ded8a83a_4_k_cu_5c38e7ab_185976ignoreE:
	.zero		1
	.type		_ZN40_INTERNAL_ded8a83a_4_k_cu_5c38e7ab_185974cute7productE,@object
	.size		_ZN40_INTERNAL_ded8a83a_4_k_cu_5c38e7ab_185974cute7productE,(_ZN40_INTERNAL_ded8a83a_4_k_cu_5c38e7ab_185974cuda3std3__45__cpo3endE - _ZN40_INTERNAL_ded8a83a_4_k_cu_5c38e7ab_185974cute7productE)
_ZN40_INTERNAL_ded8a83a_4_k_cu_5c38e7ab_185974cute7productE:
	.zero		1
	.type		_ZN40_INTERNAL_ded8a83a_4_k_cu_5c38e7ab_185974cuda3std3__45__cpo3endE,@object
	.size		_ZN40_INTERNAL_ded8a83a_4_k_cu_5c38e7ab_185974cuda3std3__45__cpo3endE,(_ZN40_INTERNAL_ded8a83a_4_k_cu_5c38e7ab_185974cuda3std3__419piecewise_constructE - _ZN40_INTERNAL_ded8a83a_4_k_cu_5c38e7ab_185974cuda3std3__45__cpo3endE)
_ZN40_INTERNAL_ded8a83a_4_k_cu_5c38e7ab_185974cuda3std3__45__cpo3endE:
	.zero		1
	.type		_ZN40_INTERNAL_ded8a83a_4_k_cu_5c38e7ab_185974cuda3std3__419piecewise_constructE,@object
	.size		_ZN40_INTERNAL_ded8a83a_4_k_cu_5c38e7ab_185974cuda3std3__419piecewise_constructE,(_ZN40_INTERNAL_ded8a83a_4_k_cu_5c38e7ab_185974cuda3std3__45__cpo4cendE - _ZN40_INTERNAL_ded8a83a_4_k_cu_5c38e7ab_185974cuda3std3__419piecewise_constructE)
_ZN40_INTERNAL_ded8a83a_4_k_cu_5c38e7ab_185974cuda3std3__419piecewise_constructE:
	.zero		1
	.type		_ZN40_INTERNAL_ded8a83a_4_k_cu_5c38e7ab_185974cuda3std3__45__cpo4cendE,@object
	.size		_ZN40_INTERNAL_ded8a83a_4_k_cu_5c38e7ab_185974cuda3std3__45__cpo4cendE,(_ZN40_INTERNAL_ded8a83a_4_k_cu_5c38e7ab_185974cuda3std6ranges3__45__cpo4swapE - _ZN40_INTERNAL_ded8a83a_4_k_cu_5c38e7ab_185974cuda3std3__45__cpo4cendE)
_ZN40_INTERNAL_ded8a83a_4_k_cu_5c38e7ab_185974cuda3std3__45__cpo4cendE:
	.zero		1
	.type		_ZN40_INTERNAL_ded8a83a_4_k_cu_5c38e7ab_185974cuda3std6ranges3__45__cpo4swapE,@object
	.size		_ZN40_INTERNAL_ded8a83a_4_k_cu_5c38e7ab_185974cuda3std6ranges3__45__cpo4swapE,(.L_8 - _ZN40_INTERNAL_ded8a83a_4_k_cu_5c38e7ab_185974cuda3std6ranges3__45__cpo4swapE)
_ZN40_INTERNAL_ded8a83a_4_k_cu_5c38e7ab_185974cuda3std6ranges3__45__cpo4swapE:
	.zero		1
.L_8:


//--------------------- .nv.constant0._ZN7cutlass13device_kernelINS_4gemm6kernel13GemmUniversalIN4cute5tupleIJiiiiEEENS1_10collective13CollectiveMmaINS1_34MainloopSm90TmaGmmaWarpSpecializedILi4ENS5_IJNS4_1CILi1EEESB_SB_EEENS1_35KernelTmaWarpSpecializedCooperativeEEENS5_IJNSA_ILi128EEESF_NSA_ILi64EEEEEENS_6half_tENS5_IJlSB_lEEESI_SJ_NS4_8TiledMMAINS4_8MMA_AtomIJNS4_4SM904GMMA26MMA_64x128x16_F32F16F16_SSILNSN_5MajorE0ELSP_0ELNSN_7ScaleInE1ELSQ_1EEEEEENS4_6LayoutINS5_IJNSA_ILi2EEESB_SB_EEENS5_IJSB_NSA_ILi0EEESW_EEEEENS5_IJNS4_10UnderscoreESZ_SZ_EEEEENS4_13SM90_TMA_LOADENS4_14ComposedLayoutINS4_7SwizzleILi3ELi4ELi3EEENS4_18smem_ptr_flag_bitsILi16EEENST_INS5_IJNSA_ILi8EEESG_EEENS5_IJSG_SB_EEEEEEEvNS4_8identityES12_S1C_vS1D_EENS_8epilogue10collective6detail29Sm90TmaWarpSpecializedAdapterINS1G_15DefaultEpilogueISI_SJ_SJ_NS1F_6thread17LinearCombinationISI_Li1EffLNS1K_9ScaleType4KindE0ELNS_15FloatRoundStyleE2ESI_EENS1_15EpilogueDefaultEEEEEvvEEEEvNT_6ParamsE --------------------------
	.section	.nv.constant0._ZN7cutlass13device_kernelINS_4gemm6kernel13GemmUniversalIN4cute5tupleIJiiiiEEENS1_10collective13CollectiveMmaINS1_34MainloopSm90TmaGmmaWarpSpecializedILi4ENS5_IJNS4_1CILi1EEESB_SB_EEENS1_35KernelTmaWarpSpecializedCooperativeEEENS5_IJNSA_ILi128EEESF_NSA_ILi64EEEEEENS_6half_tENS5_IJlSB_lEEESI_SJ_NS4_8TiledMMAINS4_8MMA_AtomIJNS4_4SM904GMMA26MMA_64x128x16_F32F16F16_SSILNSN_5MajorE0ELSP_0ELNSN_7ScaleInE1ELSQ_1EEEEEENS4_6LayoutINS5_IJNSA_ILi2EEESB_SB_EEENS5_IJSB_NSA_ILi0EEESW_EEEEENS5_IJNS4_10UnderscoreESZ_SZ_EEEEENS4_13SM90_TMA_LOADENS4_14ComposedLayoutINS4_7SwizzleILi3ELi4ELi3EEENS4_18smem_ptr_flag_bitsILi16EEENST_INS5_IJNSA_ILi8EEESG_EEENS5_IJSG_SB_EEEEEEEvNS4_8identityES12_S1C_vS1D_EENS_8epilogue10collective6detail29Sm90TmaWarpSpecializedAdapterINS1G_15DefaultEpilogueISI_SJ_SJ_NS1F_6thread17LinearCombinationISI_Li1EffLNS1K_9ScaleType4KindE0ELNS_15FloatRoundStyleE2ESI_EENS1_15EpilogueDefaultEEEEEvvEEEEvNT_6ParamsE,"a",@progbits
	.sectionflags	@""
	.align	4
.nv.constant0._ZN7cutlass13device_kernelINS_4gemm6kernel13GemmUniversalIN4cute5tupleIJiiiiEEENS1_10collective13CollectiveMmaINS1_34MainloopSm90TmaGmmaWarpSpecializedILi4ENS5_IJNS4_1CILi1EEESB_SB_EEENS1_35KernelTmaWarpSpecializedCooperativeEEENS5_IJNSA_ILi128EEESF_NSA_ILi64EEEEEENS_6half_tENS5_IJlSB_lEEESI_SJ_NS4_8TiledMMAINS4_8MMA_AtomIJNS4_4SM904GMMA26MMA_64x128x16_F32F16F16_SSILNSN_5MajorE0ELSP_0ELNSN_7ScaleInE1ELSQ_1EEEEEENS4_6LayoutINS5_IJNSA_ILi2EEESB_SB_EEENS5_IJSB_NSA_ILi0EEESW_EEEEENS5_IJNS4_10UnderscoreESZ_SZ_EEEEENS4_13SM90_TMA_LOADENS4_14ComposedLayoutINS4_7SwizzleILi3ELi4ELi3EEENS4_18smem_ptr_flag_bitsILi16EEENST_INS5_IJNSA_ILi8EEESG_EEENS5_IJSG_SB_EEEEEEEvNS4_8identityES12_S1C_vS1D_EENS_8epilogue10collective6detail29Sm90TmaWarpSpecializedAdapterINS1G_15DefaultEpilogueISI_SJ_SJ_NS1F_6thread17LinearCombinationISI_Li1EffLNS1K_9ScaleType4KindE0ELNS_15FloatRoundStyleE2ESI_EENS1_15EpilogueDefaultEEEEEvvEEEEvNT_6ParamsE:
	.zero		1664


//--------------------- SYMBOLS --------------------------

	.type		.nv.reservedSmem.offset0,@object
	.size		.nv.reservedSmem.offset0,0x4
	.type		__assertfail,@function
